//
// Generated by NVIDIA NVVM Compiler
//
// Compiler Build ID: CL-36424714
// Cuda compilation tools, release 13.0, V13.0.88
// Based on NVVM 20.0.0
//

.version 9.0
.target sm_100
.address_size 64

	// .globl	_Z6insertPjmmS_mmS_mPv
.extern .func  (.param .b32 func_retval0) vprintf
(
	.param .b64 vprintf_param_0,
	.param .b64 vprintf_param_1
)
;
// _ZZ7insert4PjmmS_mmS_mPvE3hid has been demoted
.global .align 1 .b8 $str[6] = {116, 101, 115, 116, 10};

.visible .entry _Z6insertPjmmS_mmS_mPv(
	.param .u64 .ptr .align 1 _Z6insertPjmmS_mmS_mPv_param_0,
	.param .u64 _Z6insertPjmmS_mmS_mPv_param_1,
	.param .u64 _Z6insertPjmmS_mmS_mPv_param_2,
	.param .u64 .ptr .align 1 _Z6insertPjmmS_mmS_mPv_param_3,
	.param .u64 _Z6insertPjmmS_mmS_mPv_param_4,
	.param .u64 _Z6insertPjmmS_mmS_mPv_param_5,
	.param .u64 .ptr .align 1 _Z6insertPjmmS_mmS_mPv_param_6,
	.param .u64 _Z6insertPjmmS_mmS_mPv_param_7,
	.param .u64 .ptr .align 1 _Z6insertPjmmS_mmS_mPv_param_8
)
{
	.reg .pred 	%p<22>;
	.reg .b32 	%r<100>;
	.reg .b64 	%rd<101>;

	ld.param.u64 	%rd41, [_Z6insertPjmmS_mmS_mPv_param_0];
	ld.param.u64 	%rd45, [_Z6insertPjmmS_mmS_mPv_param_1];
	ld.param.u64 	%rd46, [_Z6insertPjmmS_mmS_mPv_param_2];
	ld.param.u64 	%rd47, [_Z6insertPjmmS_mmS_mPv_param_3];
	ld.param.u64 	%rd42, [_Z6insertPjmmS_mmS_mPv_param_4];
	ld.param.u64 	%rd43, [_Z6insertPjmmS_mmS_mPv_param_5];
	ld.param.u64 	%rd48, [_Z6insertPjmmS_mmS_mPv_param_6];
	ld.param.u64 	%rd44, [_Z6insertPjmmS_mmS_mPv_param_7];
	cvta.to.global.u64 	%rd1, %rd48;
	cvta.to.global.u64 	%rd2, %rd47;
	mov.u32 	%r16, %ctaid.x;
	mov.u32 	%r17, %ntid.x;
	mov.u32 	%r18, %tid.x;
	mad.lo.s32 	%r19, %r16, %r17, %r18;
	cvt.u64.u32 	%rd49, %r19;
	mul.lo.s64 	%rd90, %rd46, %rd49;
	add.s64 	%rd50, %rd90, %rd46;
	min.u64 	%rd4, %rd50, %rd45;
	setp.ge.u64 	%p1, %rd90, %rd4;
	@%p1 bra 	$L__BB0_32;
	setp.eq.s64 	%p2, %rd42, 0;
	and.b64  	%rd5, %rd44, 4294967295;
	@%p2 bra 	$L__BB0_32;
	setp.ne.s64 	%p3, %rd5, 0;
	@%p3 bra 	$L__BB0_12;
	and.b64  	%rd6, %rd42, 3;
	and.b64  	%rd7, %rd42, -4;
	shl.b64 	%rd8, %rd43, 2;
	shl.b64 	%rd9, %rd43, 4;
	shl.b64 	%rd10, %rd43, 3;
	mul.lo.s64 	%rd11, %rd43, 12;
$L__BB0_4:
	setp.lt.u64 	%p16, %rd42, 4;
	mov.b64 	%rd93, 0;
	@%p16 bra 	$L__BB0_7;
	mov.u64 	%rd91, %rd2;
	mov.u64 	%rd92, %rd7;
$L__BB0_6:
	atom.global.add.u32 	%r85, [%rd91], 1;
	add.s64 	%rd74, %rd91, %rd8;
	atom.global.add.u32 	%r86, [%rd74], 1;
	add.s64 	%rd75, %rd91, %rd10;
	atom.global.add.u32 	%r87, [%rd75], 1;
	add.s64 	%rd76, %rd91, %rd11;
	atom.global.add.u32 	%r88, [%rd76], 1;
	add.s64 	%rd92, %rd92, -4;
	add.s64 	%rd91, %rd91, %rd9;
	setp.ne.s64 	%p17, %rd92, 0;
	mov.u64 	%rd93, %rd7;
	@%p17 bra 	$L__BB0_6;
$L__BB0_7:
	setp.eq.s64 	%p18, %rd6, 0;
	@%p18 bra 	$L__BB0_11;
	setp.eq.s64 	%p19, %rd6, 1;
	mul.lo.s64 	%rd77, %rd93, %rd43;
	shl.b64 	%rd78, %rd77, 2;
	add.s64 	%rd79, %rd2, %rd78;
	atom.global.add.u32 	%r89, [%rd79], 1;
	@%p19 bra 	$L__BB0_11;
	setp.eq.s64 	%p20, %rd6, 2;
	add.s64 	%rd80, %rd93, 1;
	and.b64  	%rd81, %rd80, 4294967295;
	mul.lo.s64 	%rd82, %rd81, %rd43;
	shl.b64 	%rd83, %rd82, 2;
	add.s64 	%rd84, %rd2, %rd83;
	atom.global.add.u32 	%r90, [%rd84], 1;
	@%p20 bra 	$L__BB0_11;
	add.s64 	%rd85, %rd93, 2;
	and.b64  	%rd86, %rd85, 4294967295;
	mul.lo.s64 	%rd87, %rd86, %rd43;
	shl.b64 	%rd88, %rd87, 2;
	add.s64 	%rd89, %rd2, %rd88;
	atom.global.add.u32 	%r91, [%rd89], 1;
$L__BB0_11:
	add.s64 	%rd90, %rd90, 1;
	setp.lt.u64 	%p21, %rd90, %rd4;
	@%p21 bra 	$L__BB0_4;
	bra.uni 	$L__BB0_32;
$L__BB0_12:
	and.b64  	%rd19, %rd44, 15;
	and.b64  	%rd20, %rd44, 7;
	and.b64  	%rd21, %rd44, 4294967280;
	and.b64  	%rd22, %rd44, 3;
	cvta.to.global.u64 	%rd23, %rd41;
	cvt.u32.u64 	%r81, %rd43;
$L__BB0_13:
	mov.b64 	%rd95, 0;
$L__BB0_14:
	setp.lt.u64 	%p4, %rd5, 16;
	mul.lo.s64 	%rd26, %rd95, %rd44;
	shl.b64 	%rd53, %rd90, 2;
	add.s64 	%rd54, %rd23, %rd53;
	ld.global.u32 	%r1, [%rd54];
	mov.b32 	%r99, 0;
	mov.b64 	%rd98, 0;
	@%p4 bra 	$L__BB0_17;
	mov.b32 	%r99, 0;
	mov.b64 	%rd96, 0;
$L__BB0_16:
	.pragma "nounroll";
	add.s64 	%rd56, %rd96, %rd26;
	shl.b64 	%rd57, %rd56, 2;
	add.s64 	%rd58, %rd1, %rd57;
	ld.global.u32 	%r23, [%rd58];
	mad.lo.s32 	%r24, %r23, %r1, %r99;
	ld.global.u32 	%r25, [%rd58+4];
	mad.lo.s32 	%r26, %r25, %r1, %r24;
	ld.global.u32 	%r27, [%rd58+8];
	mad.lo.s32 	%r28, %r27, %r1, %r26;
	ld.global.u32 	%r29, [%rd58+12];
	mad.lo.s32 	%r30, %r29, %r1, %r28;
	ld.global.u32 	%r31, [%rd58+16];
	mad.lo.s32 	%r32, %r31, %r1, %r30;
	ld.global.u32 	%r33, [%rd58+20];
	mad.lo.s32 	%r34, %r33, %r1, %r32;
	ld.global.u32 	%r35, [%rd58+24];
	mad.lo.s32 	%r36, %r35, %r1, %r34;
	ld.global.u32 	%r37, [%rd58+28];
	mad.lo.s32 	%r38, %r37, %r1, %r36;
	ld.global.u32 	%r39, [%rd58+32];
	mad.lo.s32 	%r40, %r39, %r1, %r38;
	ld.global.u32 	%r41, [%rd58+36];
	mad.lo.s32 	%r42, %r41, %r1, %r40;
	ld.global.u32 	%r43, [%rd58+40];
	mad.lo.s32 	%r44, %r43, %r1, %r42;
	ld.global.u32 	%r45, [%rd58+44];
	mad.lo.s32 	%r46, %r45, %r1, %r44;
	ld.global.u32 	%r47, [%rd58+48];
	mad.lo.s32 	%r48, %r47, %r1, %r46;
	ld.global.u32 	%r49, [%rd58+52];
	mad.lo.s32 	%r50, %r49, %r1, %r48;
	ld.global.u32 	%r51, [%rd58+56];
	mad.lo.s32 	%r52, %r51, %r1, %r50;
	ld.global.u32 	%r53, [%rd58+60];
	mad.lo.s32 	%r99, %r53, %r1, %r52;
	add.s64 	%rd96, %rd96, 16;
	setp.ne.s64 	%p5, %rd96, %rd21;
	mov.u64 	%rd98, %rd21;
	@%p5 bra 	$L__BB0_16;
$L__BB0_17:
	setp.eq.s64 	%p6, %rd19, 0;
	@%p6 bra 	$L__BB0_27;
	add.s64 	%rd59, %rd19, -1;
	setp.lt.u64 	%p7, %rd59, 7;
	@%p7 bra 	$L__BB0_20;
	add.s64 	%rd60, %rd98, %rd26;
	shl.b64 	%rd61, %rd60, 2;
	add.s64 	%rd62, %rd1, %rd61;
	ld.global.u32 	%r55, [%rd62];
	mad.lo.s32 	%r56, %r55, %r1, %r99;
	ld.global.u32 	%r57, [%rd62+4];
	mad.lo.s32 	%r58, %r57, %r1, %r56;
	ld.global.u32 	%r59, [%rd62+8];
	mad.lo.s32 	%r60, %r59, %r1, %r58;
	ld.global.u32 	%r61, [%rd62+12];
	mad.lo.s32 	%r62, %r61, %r1, %r60;
	ld.global.u32 	%r63, [%rd62+16];
	mad.lo.s32 	%r64, %r63, %r1, %r62;
	ld.global.u32 	%r65, [%rd62+20];
	mad.lo.s32 	%r66, %r65, %r1, %r64;
	ld.global.u32 	%r67, [%rd62+24];
	mad.lo.s32 	%r68, %r67, %r1, %r66;
	ld.global.u32 	%r69, [%rd62+28];
	mad.lo.s32 	%r99, %r69, %r1, %r68;
	add.s64 	%rd98, %rd98, 8;
$L__BB0_20:
	setp.eq.s64 	%p8, %rd20, 0;
	@%p8 bra 	$L__BB0_27;
	add.s64 	%rd63, %rd20, -1;
	setp.lt.u64 	%p9, %rd63, 3;
	@%p9 bra 	$L__BB0_23;
	add.s64 	%rd64, %rd98, %rd26;
	shl.b64 	%rd65, %rd64, 2;
	add.s64 	%rd66, %rd1, %rd65;
	ld.global.u32 	%r71, [%rd66];
	mad.lo.s32 	%r72, %r71, %r1, %r99;
	ld.global.u32 	%r73, [%rd66+4];
	mad.lo.s32 	%r74, %r73, %r1, %r72;
	ld.global.u32 	%r75, [%rd66+8];
	mad.lo.s32 	%r76, %r75, %r1, %r74;
	ld.global.u32 	%r77, [%rd66+12];
	mad.lo.s32 	%r99, %r77, %r1, %r76;
	add.s64 	%rd98, %rd98, 4;
$L__BB0_23:
	setp.eq.s64 	%p10, %rd22, 0;
	@%p10 bra 	$L__BB0_27;
	setp.eq.s64 	%p11, %rd22, 1;
	add.s64 	%rd67, %rd98, %rd26;
	shl.b64 	%rd68, %rd67, 2;
	add.s64 	%rd34, %rd1, %rd68;
	ld.global.u32 	%r78, [%rd34];
	mad.lo.s32 	%r99, %r78, %r1, %r99;
	@%p11 bra 	$L__BB0_27;
	setp.eq.s64 	%p12, %rd22, 2;
	ld.global.u32 	%r79, [%rd34+4];
	mad.lo.s32 	%r99, %r79, %r1, %r99;
	@%p12 bra 	$L__BB0_27;
	ld.global.u32 	%r80, [%rd34+8];
	mad.lo.s32 	%r99, %r80, %r1, %r99;
$L__BB0_27:
	cvt.u64.u32 	%rd35, %r99;
	and.b64  	%rd69, %rd43, -4294967296;
	setp.ne.s64 	%p13, %rd69, 0;
	@%p13 bra 	$L__BB0_29;
	cvt.u32.u64 	%r82, %rd35;
	rem.u32 	%r83, %r82, %r81;
	cvt.u64.u32 	%rd100, %r83;
	bra.uni 	$L__BB0_30;
$L__BB0_29:
	rem.u64 	%rd100, %rd35, %rd43;
$L__BB0_30:
	mad.lo.s64 	%rd70, %rd95, %rd43, %rd100;
	shl.b64 	%rd71, %rd70, 2;
	add.s64 	%rd72, %rd2, %rd71;
	atom.global.add.u32 	%r84, [%rd72], 1;
	add.s64 	%rd95, %rd95, 1;
	setp.gt.u64 	%p14, %rd42, %rd95;
	@%p14 bra 	$L__BB0_14;
	add.s64 	%rd90, %rd90, 1;
	setp.lt.u64 	%p15, %rd90, %rd4;
	@%p15 bra 	$L__BB0_13;
$L__BB0_32:
	ret;

}
	// .globl	_Z7insert2PjmmS_mmS_mPv
.visible .entry _Z7insert2PjmmS_mmS_mPv(
	.param .u64 .ptr .align 1 _Z7insert2PjmmS_mmS_mPv_param_0,
	.param .u64 _Z7insert2PjmmS_mmS_mPv_param_1,
	.param .u64 _Z7insert2PjmmS_mmS_mPv_param_2,
	.param .u64 .ptr .align 1 _Z7insert2PjmmS_mmS_mPv_param_3,
	.param .u64 _Z7insert2PjmmS_mmS_mPv_param_4,
	.param .u64 _Z7insert2PjmmS_mmS_mPv_param_5,
	.param .u64 .ptr .align 1 _Z7insert2PjmmS_mmS_mPv_param_6,
	.param .u64 _Z7insert2PjmmS_mmS_mPv_param_7,
	.param .u64 .ptr .align 1 _Z7insert2PjmmS_mmS_mPv_param_8
)
{
	.reg .pred 	%p<22>;
	.reg .b32 	%r<102>;
	.reg .b64 	%rd<102>;

	ld.param.u64 	%rd45, [_Z7insert2PjmmS_mmS_mPv_param_2];
	ld.param.u64 	%rd46, [_Z7insert2PjmmS_mmS_mPv_param_3];
	ld.param.u64 	%rd42, [_Z7insert2PjmmS_mmS_mPv_param_4];
	ld.param.u64 	%rd43, [_Z7insert2PjmmS_mmS_mPv_param_5];
	ld.param.u64 	%rd47, [_Z7insert2PjmmS_mmS_mPv_param_6];
	ld.param.u64 	%rd44, [_Z7insert2PjmmS_mmS_mPv_param_7];
	cvta.to.global.u64 	%rd1, %rd47;
	cvta.to.global.u64 	%rd2, %rd46;
	mov.u32 	%r17, %ctaid.x;
	mov.u32 	%r18, %ntid.x;
	mov.u32 	%r19, %tid.x;
	mad.lo.s32 	%r20, %r17, %r18, %r19;
	shr.u32 	%r21, %r20, 5;
	cvt.u64.u32 	%rd48, %r21;
	and.b32  	%r1, %r19, 31;
	mul.lo.s64 	%rd91, %rd45, %rd48;
	add.s64 	%rd4, %rd91, %rd45;
	setp.ge.u64 	%p1, %rd91, %rd4;
	@%p1 bra 	$L__BB1_32;
	setp.eq.s64 	%p2, %rd42, 0;
	and.b64  	%rd5, %rd44, 4294967295;
	@%p2 bra 	$L__BB1_32;
	setp.ne.s64 	%p3, %rd5, 0;
	@%p3 bra 	$L__BB1_12;
	and.b64  	%rd6, %rd42, 3;
	and.b64  	%rd7, %rd42, -4;
	shl.b64 	%rd8, %rd43, 2;
	shl.b64 	%rd9, %rd43, 4;
	shl.b64 	%rd10, %rd43, 3;
	mul.lo.s64 	%rd11, %rd43, 12;
$L__BB1_4:
	setp.lt.u64 	%p16, %rd42, 4;
	mov.b64 	%rd94, 0;
	@%p16 bra 	$L__BB1_7;
	mov.u64 	%rd92, %rd2;
	mov.u64 	%rd93, %rd7;
$L__BB1_6:
	atom.global.add.u32 	%r87, [%rd92], 1;
	add.s64 	%rd74, %rd92, %rd8;
	atom.global.add.u32 	%r88, [%rd74], 1;
	add.s64 	%rd75, %rd92, %rd10;
	atom.global.add.u32 	%r89, [%rd75], 1;
	add.s64 	%rd76, %rd92, %rd11;
	atom.global.add.u32 	%r90, [%rd76], 1;
	add.s64 	%rd93, %rd93, -4;
	add.s64 	%rd92, %rd92, %rd9;
	setp.ne.s64 	%p17, %rd93, 0;
	mov.u64 	%rd94, %rd7;
	@%p17 bra 	$L__BB1_6;
$L__BB1_7:
	setp.eq.s64 	%p18, %rd6, 0;
	@%p18 bra 	$L__BB1_11;
	setp.eq.s64 	%p19, %rd6, 1;
	mul.lo.s64 	%rd77, %rd94, %rd43;
	shl.b64 	%rd78, %rd77, 2;
	add.s64 	%rd79, %rd2, %rd78;
	atom.global.add.u32 	%r91, [%rd79], 1;
	@%p19 bra 	$L__BB1_11;
	setp.eq.s64 	%p20, %rd6, 2;
	add.s64 	%rd80, %rd94, 1;
	and.b64  	%rd81, %rd80, 4294967295;
	mul.lo.s64 	%rd82, %rd81, %rd43;
	shl.b64 	%rd83, %rd82, 2;
	add.s64 	%rd84, %rd2, %rd83;
	atom.global.add.u32 	%r92, [%rd84], 1;
	@%p20 bra 	$L__BB1_11;
	add.s64 	%rd85, %rd94, 2;
	and.b64  	%rd86, %rd85, 4294967295;
	mul.lo.s64 	%rd87, %rd86, %rd43;
	shl.b64 	%rd88, %rd87, 2;
	add.s64 	%rd89, %rd2, %rd88;
	atom.global.add.u32 	%r93, [%rd89], 1;
$L__BB1_11:
	add.s64 	%rd91, %rd91, 32;
	setp.lt.u64 	%p21, %rd91, %rd4;
	@%p21 bra 	$L__BB1_4;
	bra.uni 	$L__BB1_32;
$L__BB1_12:
	and.b64  	%rd19, %rd44, 15;
	and.b64  	%rd20, %rd44, 7;
	and.b64  	%rd21, %rd44, 4294967280;
	and.b64  	%rd22, %rd44, 3;
	cvt.u64.u32 	%rd23, %r1;
	cvt.u32.u64 	%r83, %rd43;
$L__BB1_13:
	mov.b64 	%rd96, 0;
	add.s64 	%rd52, %rd91, %rd23;
	shl.b64 	%rd53, %rd52, 2;
$L__BB1_14:
	ld.param.u64 	%rd90, [_Z7insert2PjmmS_mmS_mPv_param_0];
	setp.lt.u64 	%p4, %rd5, 16;
	mul.lo.s64 	%rd26, %rd96, %rd44;
	cvta.to.global.u64 	%rd51, %rd90;
	add.s64 	%rd54, %rd51, %rd53;
	ld.global.u32 	%r2, [%rd54];
	mov.b32 	%r101, 0;
	mov.b64 	%rd99, 0;
	@%p4 bra 	$L__BB1_17;
	mov.b32 	%r101, 0;
	mov.b64 	%rd97, 0;
$L__BB1_16:
	.pragma "nounroll";
	add.s64 	%rd56, %rd97, %rd26;
	shl.b64 	%rd57, %rd56, 2;
	add.s64 	%rd58, %rd1, %rd57;
	ld.global.u32 	%r25, [%rd58];
	mad.lo.s32 	%r26, %r25, %r2, %r101;
	ld.global.u32 	%r27, [%rd58+4];
	mad.lo.s32 	%r28, %r27, %r2, %r26;
	ld.global.u32 	%r29, [%rd58+8];
	mad.lo.s32 	%r30, %r29, %r2, %r28;
	ld.global.u32 	%r31, [%rd58+12];
	mad.lo.s32 	%r32, %r31, %r2, %r30;
	ld.global.u32 	%r33, [%rd58+16];
	mad.lo.s32 	%r34, %r33, %r2, %r32;
	ld.global.u32 	%r35, [%rd58+20];
	mad.lo.s32 	%r36, %r35, %r2, %r34;
	ld.global.u32 	%r37, [%rd58+24];
	mad.lo.s32 	%r38, %r37, %r2, %r36;
	ld.global.u32 	%r39, [%rd58+28];
	mad.lo.s32 	%r40, %r39, %r2, %r38;
	ld.global.u32 	%r41, [%rd58+32];
	mad.lo.s32 	%r42, %r41, %r2, %r40;
	ld.global.u32 	%r43, [%rd58+36];
	mad.lo.s32 	%r44, %r43, %r2, %r42;
	ld.global.u32 	%r45, [%rd58+40];
	mad.lo.s32 	%r46, %r45, %r2, %r44;
	ld.global.u32 	%r47, [%rd58+44];
	mad.lo.s32 	%r48, %r47, %r2, %r46;
	ld.global.u32 	%r49, [%rd58+48];
	mad.lo.s32 	%r50, %r49, %r2, %r48;
	ld.global.u32 	%r51, [%rd58+52];
	mad.lo.s32 	%r52, %r51, %r2, %r50;
	ld.global.u32 	%r53, [%rd58+56];
	mad.lo.s32 	%r54, %r53, %r2, %r52;
	ld.global.u32 	%r55, [%rd58+60];
	mad.lo.s32 	%r101, %r55, %r2, %r54;
	add.s64 	%rd97, %rd97, 16;
	setp.ne.s64 	%p5, %rd97, %rd21;
	mov.u64 	%rd99, %rd21;
	@%p5 bra 	$L__BB1_16;
$L__BB1_17:
	setp.eq.s64 	%p6, %rd19, 0;
	@%p6 bra 	$L__BB1_27;
	add.s64 	%rd59, %rd19, -1;
	setp.lt.u64 	%p7, %rd59, 7;
	@%p7 bra 	$L__BB1_20;
	add.s64 	%rd60, %rd99, %rd26;
	shl.b64 	%rd61, %rd60, 2;
	add.s64 	%rd62, %rd1, %rd61;
	ld.global.u32 	%r57, [%rd62];
	mad.lo.s32 	%r58, %r57, %r2, %r101;
	ld.global.u32 	%r59, [%rd62+4];
	mad.lo.s32 	%r60, %r59, %r2, %r58;
	ld.global.u32 	%r61, [%rd62+8];
	mad.lo.s32 	%r62, %r61, %r2, %r60;
	ld.global.u32 	%r63, [%rd62+12];
	mad.lo.s32 	%r64, %r63, %r2, %r62;
	ld.global.u32 	%r65, [%rd62+16];
	mad.lo.s32 	%r66, %r65, %r2, %r64;
	ld.global.u32 	%r67, [%rd62+20];
	mad.lo.s32 	%r68, %r67, %r2, %r66;
	ld.global.u32 	%r69, [%rd62+24];
	mad.lo.s32 	%r70, %r69, %r2, %r68;
	ld.global.u32 	%r71, [%rd62+28];
	mad.lo.s32 	%r101, %r71, %r2, %r70;
	add.s64 	%rd99, %rd99, 8;
$L__BB1_20:
	setp.eq.s64 	%p8, %rd20, 0;
	@%p8 bra 	$L__BB1_27;
	add.s64 	%rd63, %rd20, -1;
	setp.lt.u64 	%p9, %rd63, 3;
	@%p9 bra 	$L__BB1_23;
	add.s64 	%rd64, %rd99, %rd26;
	shl.b64 	%rd65, %rd64, 2;
	add.s64 	%rd66, %rd1, %rd65;
	ld.global.u32 	%r73, [%rd66];
	mad.lo.s32 	%r74, %r73, %r2, %r101;
	ld.global.u32 	%r75, [%rd66+4];
	mad.lo.s32 	%r76, %r75, %r2, %r74;
	ld.global.u32 	%r77, [%rd66+8];
	mad.lo.s32 	%r78, %r77, %r2, %r76;
	ld.global.u32 	%r79, [%rd66+12];
	mad.lo.s32 	%r101, %r79, %r2, %r78;
	add.s64 	%rd99, %rd99, 4;
$L__BB1_23:
	setp.eq.s64 	%p10, %rd22, 0;
	@%p10 bra 	$L__BB1_27;
	setp.eq.s64 	%p11, %rd22, 1;
	add.s64 	%rd67, %rd99, %rd26;
	shl.b64 	%rd68, %rd67, 2;
	add.s64 	%rd34, %rd1, %rd68;
	ld.global.u32 	%r80, [%rd34];
	mad.lo.s32 	%r101, %r80, %r2, %r101;
	@%p11 bra 	$L__BB1_27;
	setp.eq.s64 	%p12, %rd22, 2;
	ld.global.u32 	%r81, [%rd34+4];
	mad.lo.s32 	%r101, %r81, %r2, %r101;
	@%p12 bra 	$L__BB1_27;
	ld.global.u32 	%r82, [%rd34+8];
	mad.lo.s32 	%r101, %r82, %r2, %r101;
$L__BB1_27:
	cvt.u64.u32 	%rd35, %r101;
	and.b64  	%rd69, %rd43, -4294967296;
	setp.ne.s64 	%p13, %rd69, 0;
	@%p13 bra 	$L__BB1_29;
	cvt.u32.u64 	%r84, %rd35;
	rem.u32 	%r85, %r84, %r83;
	cvt.u64.u32 	%rd101, %r85;
	bra.uni 	$L__BB1_30;
$L__BB1_29:
	rem.u64 	%rd101, %rd35, %rd43;
$L__BB1_30:
	mad.lo.s64 	%rd70, %rd96, %rd43, %rd101;
	shl.b64 	%rd71, %rd70, 2;
	add.s64 	%rd72, %rd2, %rd71;
	atom.global.add.u32 	%r86, [%rd72], 1;
	add.s64 	%rd96, %rd96, 1;
	setp.gt.u64 	%p14, %rd42, %rd96;
	@%p14 bra 	$L__BB1_14;
	add.s64 	%rd91, %rd91, 32;
	setp.lt.u64 	%p15, %rd91, %rd4;
	@%p15 bra 	$L__BB1_13;
$L__BB1_32:
	ret;

}
	// .globl	_Z7insert3PjmmS_mmS_mPv
.visible .entry _Z7insert3PjmmS_mmS_mPv(
	.param .u64 .ptr .align 1 _Z7insert3PjmmS_mmS_mPv_param_0,
	.param .u64 _Z7insert3PjmmS_mmS_mPv_param_1,
	.param .u64 _Z7insert3PjmmS_mmS_mPv_param_2,
	.param .u64 .ptr .align 1 _Z7insert3PjmmS_mmS_mPv_param_3,
	.param .u64 _Z7insert3PjmmS_mmS_mPv_param_4,
	.param .u64 _Z7insert3PjmmS_mmS_mPv_param_5,
	.param .u64 .ptr .align 1 _Z7insert3PjmmS_mmS_mPv_param_6,
	.param .u64 _Z7insert3PjmmS_mmS_mPv_param_7,
	.param .u64 .ptr .align 1 _Z7insert3PjmmS_mmS_mPv_param_8
)
{


	ret;

}
	// .globl	_Z7insert4PjmmS_mmS_mPv
.visible .entry _Z7insert4PjmmS_mmS_mPv(
	.param .u64 .ptr .align 1 _Z7insert4PjmmS_mmS_mPv_param_0,
	.param .u64 _Z7insert4PjmmS_mmS_mPv_param_1,
	.param .u64 _Z7insert4PjmmS_mmS_mPv_param_2,
	.param .u64 .ptr .align 1 _Z7insert4PjmmS_mmS_mPv_param_3,
	.param .u64 _Z7insert4PjmmS_mmS_mPv_param_4,
	.param .u64 _Z7insert4PjmmS_mmS_mPv_param_5,
	.param .u64 .ptr .align 1 _Z7insert4PjmmS_mmS_mPv_param_6,
	.param .u64 _Z7insert4PjmmS_mmS_mPv_param_7,
	.param .u64 .ptr .align 1 _Z7insert4PjmmS_mmS_mPv_param_8
)
{
	.reg .pred 	%p<47>;
	.reg .b32 	%r<209>;
	.reg .b64 	%rd<174>;
	// demoted variable
	.shared .align 4 .u32 _ZZ7insert4PjmmS_mmS_mPvE3hid;
	ld.param.u64 	%rd79, [_Z7insert4PjmmS_mmS_mPv_param_2];
	ld.param.u64 	%rd80, [_Z7insert4PjmmS_mmS_mPv_param_3];
	ld.param.u64 	%rd76, [_Z7insert4PjmmS_mmS_mPv_param_4];
	ld.param.u64 	%rd77, [_Z7insert4PjmmS_mmS_mPv_param_5];
	ld.param.u64 	%rd81, [_Z7insert4PjmmS_mmS_mPv_param_6];
	cvta.to.global.u64 	%rd1, %rd81;
	cvta.to.global.u64 	%rd2, %rd80;
	mov.u32 	%r38, %ctaid.x;
	mov.u32 	%r39, %ntid.x;
	mov.u32 	%r40, %tid.x;
	mad.lo.s32 	%r41, %r38, %r39, %r40;
	shr.u32 	%r42, %r41, 5;
	cvt.u64.u32 	%rd82, %r42;
	and.b32  	%r43, %r40, 31;
	cvt.u64.u32 	%rd3, %r43;
	mul.lo.s64 	%rd4, %rd79, %rd82;
	add.s64 	%rd5, %rd4, %rd79;
	setp.ge.u64 	%p1, %rd4, %rd5;
	@%p1 bra 	$L__BB3_71;
	ld.param.u64 	%rd147, [_Z7insert4PjmmS_mmS_mPv_param_7];
	cvt.u32.u64 	%r1, %rd3;
	and.b64  	%rd6, %rd147, 4294967295;
	setp.ne.s64 	%p2, %rd77, 0;
	ld.shared.u32 	%r198, [_ZZ7insert4PjmmS_mmS_mPvE3hid];
	@%p2 bra 	$L__BB3_32;
	setp.ne.s64 	%p28, %rd6, 0;
	@%p28 bra 	$L__BB3_12;
	add.s64 	%rd136, %rd4, 32;
	max.u64 	%rd137, %rd5, %rd136;
	not.b64 	%rd138, %rd4;
	add.s64 	%rd7, %rd137, %rd138;
	and.b64  	%rd139, %rd7, 96;
	setp.eq.s64 	%p41, %rd139, 96;
	@%p41 bra 	$L__BB3_8;
	shr.u64 	%rd140, %rd7, 5;
	add.s64 	%rd141, %rd140, 1;
	and.b64  	%rd142, %rd141, 3;
	neg.s64 	%rd151, %rd142;
	shl.b64 	%rd143, %rd141, 5;
	and.b64  	%rd144, %rd143, 96;
	add.s64 	%rd4, %rd4, %rd144;
$L__BB3_5:
	.pragma "nounroll";
	setp.ne.s32 	%p42, %r1, 0;
	@%p42 bra 	$L__BB3_7;
	mov.b32 	%r187, 0;
	st.shared.u32 	[_ZZ7insert4PjmmS_mmS_mPvE3hid], %r187;
$L__BB3_7:
	add.s64 	%rd151, %rd151, 1;
	setp.ne.s64 	%p43, %rd151, 0;
	@%p43 bra 	$L__BB3_5;
$L__BB3_8:
	setp.lt.u64 	%p44, %rd7, 96;
	@%p44 bra 	$L__BB3_71;
$L__BB3_9:
	setp.ne.s32 	%p45, %r1, 0;
	@%p45 bra 	$L__BB3_11;
	mov.b32 	%r188, 0;
	st.shared.u32 	[_ZZ7insert4PjmmS_mmS_mPvE3hid], %r188;
$L__BB3_11:
	add.s64 	%rd4, %rd4, 128;
	setp.lt.u64 	%p46, %rd4, %rd5;
	@%p46 bra 	$L__BB3_9;
	bra.uni 	$L__BB3_71;
$L__BB3_12:
	ld.param.u64 	%rd150, [_Z7insert4PjmmS_mmS_mPv_param_7];
	and.b64  	%rd15, %rd150, 15;
	add.s64 	%rd16, %rd15, -1;
	and.b64  	%rd17, %rd150, 7;
	add.s64 	%rd18, %rd17, -1;
	and.b64  	%rd19, %rd150, 4294967280;
	and.b64  	%rd20, %rd150, 3;
	add.s64 	%rd21, %rd1, 32;
	cvt.u32.u64 	%r184, %rd76;
$L__BB3_13:
	ld.param.u64 	%rd146, [_Z7insert4PjmmS_mmS_mPv_param_0];
	setp.ne.s32 	%p29, %r1, 0;
	add.s64 	%rd125, %rd4, %rd3;
	cvta.to.global.u64 	%rd126, %rd146;
	shl.b64 	%rd127, %rd125, 2;
	add.s64 	%rd128, %rd126, %rd127;
	ld.global.u32 	%r3, [%rd128];
	@%p29 bra 	$L__BB3_31;
	setp.lt.u64 	%p30, %rd6, 16;
	mov.b32 	%r196, 0;
	mov.b64 	%rd158, 0;
	@%p30 bra 	$L__BB3_17;
	mov.b32 	%r196, 0;
	mov.u64 	%rd155, %rd21;
	mov.u64 	%rd156, %rd19;
$L__BB3_16:
	.pragma "nounroll";
	ld.global.u32 	%r126, [%rd155+-32];
	mad.lo.s32 	%r127, %r126, %r3, %r196;
	ld.global.u32 	%r128, [%rd155+-28];
	mad.lo.s32 	%r129, %r128, %r3, %r127;
	ld.global.u32 	%r130, [%rd155+-24];
	mad.lo.s32 	%r131, %r130, %r3, %r129;
	ld.global.u32 	%r132, [%rd155+-20];
	mad.lo.s32 	%r133, %r132, %r3, %r131;
	ld.global.u32 	%r134, [%rd155+-16];
	mad.lo.s32 	%r135, %r134, %r3, %r133;
	ld.global.u32 	%r136, [%rd155+-12];
	mad.lo.s32 	%r137, %r136, %r3, %r135;
	ld.global.u32 	%r138, [%rd155+-8];
	mad.lo.s32 	%r139, %r138, %r3, %r137;
	ld.global.u32 	%r140, [%rd155+-4];
	mad.lo.s32 	%r141, %r140, %r3, %r139;
	ld.global.u32 	%r142, [%rd155];
	mad.lo.s32 	%r143, %r142, %r3, %r141;
	ld.global.u32 	%r144, [%rd155+4];
	mad.lo.s32 	%r145, %r144, %r3, %r143;
	ld.global.u32 	%r146, [%rd155+8];
	mad.lo.s32 	%r147, %r146, %r3, %r145;
	ld.global.u32 	%r148, [%rd155+12];
	mad.lo.s32 	%r149, %r148, %r3, %r147;
	ld.global.u32 	%r150, [%rd155+16];
	mad.lo.s32 	%r151, %r150, %r3, %r149;
	ld.global.u32 	%r152, [%rd155+20];
	mad.lo.s32 	%r153, %r152, %r3, %r151;
	ld.global.u32 	%r154, [%rd155+24];
	mad.lo.s32 	%r155, %r154, %r3, %r153;
	ld.global.u32 	%r156, [%rd155+28];
	mad.lo.s32 	%r196, %r156, %r3, %r155;
	add.s64 	%rd156, %rd156, -16;
	add.s64 	%rd155, %rd155, 64;
	setp.ne.s64 	%p31, %rd156, 0;
	mov.u64 	%rd158, %rd19;
	@%p31 bra 	$L__BB3_16;
$L__BB3_17:
	setp.eq.s64 	%p32, %rd15, 0;
	@%p32 bra 	$L__BB3_27;
	setp.lt.u64 	%p33, %rd16, 7;
	@%p33 bra 	$L__BB3_20;
	shl.b64 	%rd130, %rd158, 2;
	add.s64 	%rd131, %rd1, %rd130;
	ld.global.u32 	%r158, [%rd131];
	mad.lo.s32 	%r159, %r158, %r3, %r196;
	ld.global.u32 	%r160, [%rd131+4];
	mad.lo.s32 	%r161, %r160, %r3, %r159;
	ld.global.u32 	%r162, [%rd131+8];
	mad.lo.s32 	%r163, %r162, %r3, %r161;
	ld.global.u32 	%r164, [%rd131+12];
	mad.lo.s32 	%r165, %r164, %r3, %r163;
	ld.global.u32 	%r166, [%rd131+16];
	mad.lo.s32 	%r167, %r166, %r3, %r165;
	ld.global.u32 	%r168, [%rd131+20];
	mad.lo.s32 	%r169, %r168, %r3, %r167;
	ld.global.u32 	%r170, [%rd131+24];
	mad.lo.s32 	%r171, %r170, %r3, %r169;
	ld.global.u32 	%r172, [%rd131+28];
	mad.lo.s32 	%r196, %r172, %r3, %r171;
	add.s64 	%rd158, %rd158, 8;
$L__BB3_20:
	setp.eq.s64 	%p34, %rd17, 0;
	@%p34 bra 	$L__BB3_27;
	setp.lt.u64 	%p35, %rd18, 3;
	@%p35 bra 	$L__BB3_23;
	shl.b64 	%rd132, %rd158, 2;
	add.s64 	%rd133, %rd1, %rd132;
	ld.global.u32 	%r174, [%rd133];
	mad.lo.s32 	%r175, %r174, %r3, %r196;
	ld.global.u32 	%r176, [%rd133+4];
	mad.lo.s32 	%r177, %r176, %r3, %r175;
	ld.global.u32 	%r178, [%rd133+8];
	mad.lo.s32 	%r179, %r178, %r3, %r177;
	ld.global.u32 	%r180, [%rd133+12];
	mad.lo.s32 	%r196, %r180, %r3, %r179;
	add.s64 	%rd158, %rd158, 4;
$L__BB3_23:
	setp.eq.s64 	%p36, %rd20, 0;
	@%p36 bra 	$L__BB3_27;
	setp.eq.s64 	%p37, %rd20, 1;
	shl.b64 	%rd134, %rd158, 2;
	add.s64 	%rd32, %rd1, %rd134;
	ld.global.u32 	%r181, [%rd32];
	mad.lo.s32 	%r196, %r181, %r3, %r196;
	@%p37 bra 	$L__BB3_27;
	setp.eq.s64 	%p38, %rd20, 2;
	ld.global.u32 	%r182, [%rd32+4];
	mad.lo.s32 	%r196, %r182, %r3, %r196;
	@%p38 bra 	$L__BB3_27;
	ld.global.u32 	%r183, [%rd32+8];
	mad.lo.s32 	%r196, %r183, %r3, %r196;
$L__BB3_27:
	cvt.u64.u32 	%rd33, %r196;
	and.b64  	%rd135, %rd76, -4294967296;
	setp.ne.s64 	%p39, %rd135, 0;
	@%p39 bra 	$L__BB3_29;
	cvt.u32.u64 	%r185, %rd33;
	rem.u32 	%r186, %r185, %r184;
	cvt.u64.u32 	%rd160, %r186;
	bra.uni 	$L__BB3_30;
$L__BB3_29:
	rem.u64 	%rd160, %rd33, %rd76;
$L__BB3_30:
	st.shared.u32 	[_ZZ7insert4PjmmS_mmS_mPvE3hid], %rd160;
$L__BB3_31:
	add.s64 	%rd4, %rd4, 32;
	setp.lt.u64 	%p40, %rd4, %rd5;
	@%p40 bra 	$L__BB3_13;
	bra.uni 	$L__BB3_71;
$L__BB3_32:
	setp.ne.s64 	%p3, %rd6, 0;
	@%p3 bra 	$L__BB3_44;
	add.s64 	%rd114, %rd77, -1;
	shr.u64 	%rd115, %rd114, 5;
	add.s64 	%rd116, %rd115, 1;
	and.b64  	%rd38, %rd116, 3;
	and.b64  	%rd39, %rd116, 1152921504606846972;
$L__BB3_34:
	setp.ne.s32 	%p21, %r1, 0;
	@%p21 bra 	$L__BB3_36;
	mov.b32 	%r198, 0;
	st.shared.u32 	[_ZZ7insert4PjmmS_mmS_mPvE3hid], %r198;
$L__BB3_36:
	setp.lt.u64 	%p22, %rd77, 97;
	cvt.u64.u32 	%rd118, %r198;
	mul.lo.s64 	%rd41, %rd77, %rd118;
	mov.b64 	%rd164, 0;
	@%p22 bra 	$L__BB3_39;
	mov.b64 	%rd164, 0;
	mov.u64 	%rd163, %rd164;
$L__BB3_38:
	add.s64 	%rd120, %rd41, %rd164;
	shl.b64 	%rd121, %rd120, 2;
	add.s64 	%rd122, %rd2, %rd121;
	atom.global.add.u32 	%r116, [%rd122], 1;
	atom.global.add.u32 	%r117, [%rd122+128], 1;
	atom.global.add.u32 	%r118, [%rd122+256], 1;
	atom.global.add.u32 	%r119, [%rd122+384], 1;
	add.s64 	%rd164, %rd164, 128;
	add.s64 	%rd163, %rd163, 4;
	setp.ne.s64 	%p23, %rd163, %rd39;
	@%p23 bra 	$L__BB3_38;
$L__BB3_39:
	setp.eq.s64 	%p24, %rd38, 0;
	@%p24 bra 	$L__BB3_43;
	setp.eq.s64 	%p25, %rd38, 1;
	add.s64 	%rd123, %rd41, %rd164;
	shl.b64 	%rd124, %rd123, 2;
	add.s64 	%rd47, %rd2, %rd124;
	atom.global.add.u32 	%r120, [%rd47], 1;
	@%p25 bra 	$L__BB3_43;
	setp.eq.s64 	%p26, %rd38, 2;
	atom.global.add.u32 	%r121, [%rd47+128], 1;
	@%p26 bra 	$L__BB3_43;
	atom.global.add.u32 	%r122, [%rd47+256], 1;
$L__BB3_43:
	add.s64 	%rd4, %rd4, 32;
	setp.lt.u64 	%p27, %rd4, %rd5;
	@%p27 bra 	$L__BB3_34;
	bra.uni 	$L__BB3_71;
$L__BB3_44:
	ld.param.u64 	%rd148, [_Z7insert4PjmmS_mmS_mPv_param_7];
	and.b64  	%rd49, %rd148, 15;
	and.b64  	%rd50, %rd148, 7;
	add.s64 	%rd83, %rd77, -1;
	shr.u64 	%rd84, %rd83, 5;
	add.s64 	%rd85, %rd84, 1;
	and.b64  	%rd51, %rd148, 3;
	and.b64  	%rd52, %rd85, 3;
	cvt.u32.u64 	%r105, %rd76;
$L__BB3_45:
	ld.param.u64 	%rd145, [_Z7insert4PjmmS_mmS_mPv_param_0];
	setp.ne.s32 	%p4, %r1, 0;
	add.s64 	%rd86, %rd4, %rd3;
	cvta.to.global.u64 	%rd87, %rd145;
	shl.b64 	%rd88, %rd86, 2;
	add.s64 	%rd89, %rd87, %rd88;
	ld.global.u32 	%r21, [%rd89];
	@%p4 bra 	$L__BB3_63;
	setp.lt.u64 	%p5, %rd6, 16;
	mov.b32 	%r207, 0;
	mov.b64 	%rd168, 0;
	@%p5 bra 	$L__BB3_49;
	mov.b32 	%r207, 0;
	mov.b64 	%rd166, 0;
$L__BB3_48:
	.pragma "nounroll";
	ld.param.u64 	%rd149, [_Z7insert4PjmmS_mmS_mPv_param_7];
	shl.b64 	%rd92, %rd166, 2;
	add.s64 	%rd93, %rd1, %rd92;
	ld.global.u32 	%r47, [%rd93];
	mad.lo.s32 	%r48, %r47, %r21, %r207;
	ld.global.u32 	%r49, [%rd93+4];
	mad.lo.s32 	%r50, %r49, %r21, %r48;
	ld.global.u32 	%r51, [%rd93+8];
	mad.lo.s32 	%r52, %r51, %r21, %r50;
	ld.global.u32 	%r53, [%rd93+12];
	mad.lo.s32 	%r54, %r53, %r21, %r52;
	ld.global.u32 	%r55, [%rd93+16];
	mad.lo.s32 	%r56, %r55, %r21, %r54;
	ld.global.u32 	%r57, [%rd93+20];
	mad.lo.s32 	%r58, %r57, %r21, %r56;
	ld.global.u32 	%r59, [%rd93+24];
	mad.lo.s32 	%r60, %r59, %r21, %r58;
	ld.global.u32 	%r61, [%rd93+28];
	mad.lo.s32 	%r62, %r61, %r21, %r60;
	ld.global.u32 	%r63, [%rd93+32];
	mad.lo.s32 	%r64, %r63, %r21, %r62;
	ld.global.u32 	%r65, [%rd93+36];
	mad.lo.s32 	%r66, %r65, %r21, %r64;
	ld.global.u32 	%r67, [%rd93+40];
	mad.lo.s32 	%r68, %r67, %r21, %r66;
	ld.global.u32 	%r69, [%rd93+44];
	mad.lo.s32 	%r70, %r69, %r21, %r68;
	ld.global.u32 	%r71, [%rd93+48];
	mad.lo.s32 	%r72, %r71, %r21, %r70;
	ld.global.u32 	%r73, [%rd93+52];
	mad.lo.s32 	%r74, %r73, %r21, %r72;
	ld.global.u32 	%r75, [%rd93+56];
	mad.lo.s32 	%r76, %r75, %r21, %r74;
	ld.global.u32 	%r77, [%rd93+60];
	mad.lo.s32 	%r207, %r77, %r21, %r76;
	add.s64 	%rd166, %rd166, 16;
	and.b64  	%rd168, %rd149, 4294967280;
	setp.ne.s64 	%p6, %rd166, %rd168;
	@%p6 bra 	$L__BB3_48;
$L__BB3_49:
	setp.eq.s64 	%p7, %rd49, 0;
	@%p7 bra 	$L__BB3_59;
	add.s64 	%rd94, %rd49, -1;
	setp.lt.u64 	%p8, %rd94, 7;
	@%p8 bra 	$L__BB3_52;
	shl.b64 	%rd95, %rd168, 2;
	add.s64 	%rd96, %rd1, %rd95;
	ld.global.u32 	%r79, [%rd96];
	mad.lo.s32 	%r80, %r79, %r21, %r207;
	ld.global.u32 	%r81, [%rd96+4];
	mad.lo.s32 	%r82, %r81, %r21, %r80;
	ld.global.u32 	%r83, [%rd96+8];
	mad.lo.s32 	%r84, %r83, %r21, %r82;
	ld.global.u32 	%r85, [%rd96+12];
	mad.lo.s32 	%r86, %r85, %r21, %r84;
	ld.global.u32 	%r87, [%rd96+16];
	mad.lo.s32 	%r88, %r87, %r21, %r86;
	ld.global.u32 	%r89, [%rd96+20];
	mad.lo.s32 	%r90, %r89, %r21, %r88;
	ld.global.u32 	%r91, [%rd96+24];
	mad.lo.s32 	%r92, %r91, %r21, %r90;
	ld.global.u32 	%r93, [%rd96+28];
	mad.lo.s32 	%r207, %r93, %r21, %r92;
	add.s64 	%rd168, %rd168, 8;
$L__BB3_52:
	setp.eq.s64 	%p9, %rd50, 0;
	@%p9 bra 	$L__BB3_59;
	add.s64 	%rd97, %rd50, -1;
	setp.lt.u64 	%p10, %rd97, 3;
	@%p10 bra 	$L__BB3_55;
	shl.b64 	%rd98, %rd168, 2;
	add.s64 	%rd99, %rd1, %rd98;
	ld.global.u32 	%r95, [%rd99];
	mad.lo.s32 	%r96, %r95, %r21, %r207;
	ld.global.u32 	%r97, [%rd99+4];
	mad.lo.s32 	%r98, %r97, %r21, %r96;
	ld.global.u32 	%r99, [%rd99+8];
	mad.lo.s32 	%r100, %r99, %r21, %r98;
	ld.global.u32 	%r101, [%rd99+12];
	mad.lo.s32 	%r207, %r101, %r21, %r100;
	add.s64 	%rd168, %rd168, 4;
$L__BB3_55:
	setp.eq.s64 	%p11, %rd51, 0;
	@%p11 bra 	$L__BB3_59;
	setp.eq.s64 	%p12, %rd51, 1;
	shl.b64 	%rd100, %rd168, 2;
	add.s64 	%rd62, %rd1, %rd100;
	ld.global.u32 	%r102, [%rd62];
	mad.lo.s32 	%r207, %r102, %r21, %r207;
	@%p12 bra 	$L__BB3_59;
	setp.eq.s64 	%p13, %rd51, 2;
	ld.global.u32 	%r103, [%rd62+4];
	mad.lo.s32 	%r207, %r103, %r21, %r207;
	@%p13 bra 	$L__BB3_59;
	ld.global.u32 	%r104, [%rd62+8];
	mad.lo.s32 	%r207, %r104, %r21, %r207;
$L__BB3_59:
	cvt.u64.u32 	%rd63, %r207;
	and.b64  	%rd101, %rd76, -4294967296;
	setp.ne.s64 	%p14, %rd101, 0;
	@%p14 bra 	$L__BB3_61;
	cvt.u32.u64 	%r106, %rd63;
	rem.u32 	%r107, %r106, %r105;
	cvt.u64.u32 	%rd170, %r107;
	bra.uni 	$L__BB3_62;
$L__BB3_61:
	rem.u64 	%rd170, %rd63, %rd76;
$L__BB3_62:
	cvt.u32.u64 	%r198, %rd170;
	st.shared.u32 	[_ZZ7insert4PjmmS_mmS_mPvE3hid], %r198;
$L__BB3_63:
	setp.lt.u64 	%p15, %rd77, 97;
	cvt.u64.u32 	%rd103, %r198;
	mul.lo.s64 	%rd67, %rd77, %rd103;
	mov.b64 	%rd173, 0;
	@%p15 bra 	$L__BB3_66;
	mov.b64 	%rd173, 0;
	mov.u64 	%rd172, %rd173;
$L__BB3_65:
	add.s64 	%rd105, %rd67, %rd173;
	shl.b64 	%rd106, %rd105, 2;
	add.s64 	%rd107, %rd2, %rd106;
	atom.global.add.u32 	%r108, [%rd107], 1;
	atom.global.add.u32 	%r109, [%rd107+128], 1;
	atom.global.add.u32 	%r110, [%rd107+256], 1;
	atom.global.add.u32 	%r111, [%rd107+384], 1;
	add.s64 	%rd173, %rd173, 128;
	add.s64 	%rd172, %rd172, 4;
	add.s64 	%rd108, %rd77, -1;
	shr.u64 	%rd109, %rd108, 5;
	add.s64 	%rd110, %rd109, 1;
	and.b64  	%rd111, %rd110, 1152921504606846972;
	setp.ne.s64 	%p16, %rd172, %rd111;
	@%p16 bra 	$L__BB3_65;
$L__BB3_66:
	setp.eq.s64 	%p17, %rd52, 0;
	@%p17 bra 	$L__BB3_70;
	setp.eq.s64 	%p18, %rd52, 1;
	add.s64 	%rd112, %rd67, %rd173;
	shl.b64 	%rd113, %rd112, 2;
	add.s64 	%rd73, %rd2, %rd113;
	atom.global.add.u32 	%r112, [%rd73], 1;
	@%p18 bra 	$L__BB3_70;
	setp.eq.s64 	%p19, %rd52, 2;
	atom.global.add.u32 	%r113, [%rd73+128], 1;
	@%p19 bra 	$L__BB3_70;
	atom.global.add.u32 	%r114, [%rd73+256], 1;
$L__BB3_70:
	add.s64 	%rd4, %rd4, 32;
	setp.lt.u64 	%p20, %rd4, %rd5;
	@%p20 bra 	$L__BB3_45;
$L__BB3_71:
	ret;

}
	// .globl	_Z6searchPjmmS_mmS_mS_Pv
.visible .entry _Z6searchPjmmS_mmS_mS_Pv(
	.param .u64 .ptr .align 1 _Z6searchPjmmS_mmS_mS_Pv_param_0,
	.param .u64 _Z6searchPjmmS_mmS_mS_Pv_param_1,
	.param .u64 _Z6searchPjmmS_mmS_mS_Pv_param_2,
	.param .u64 .ptr .align 1 _Z6searchPjmmS_mmS_mS_Pv_param_3,
	.param .u64 _Z6searchPjmmS_mmS_mS_Pv_param_4,
	.param .u64 _Z6searchPjmmS_mmS_mS_Pv_param_5,
	.param .u64 .ptr .align 1 _Z6searchPjmmS_mmS_mS_Pv_param_6,
	.param .u64 _Z6searchPjmmS_mmS_mS_Pv_param_7,
	.param .u64 .ptr .align 1 _Z6searchPjmmS_mmS_mS_Pv_param_8,
	.param .u64 .ptr .align 1 _Z6searchPjmmS_mmS_mS_Pv_param_9
)
{
	.reg .pred 	%p<52>;
	.reg .b32 	%r<359>;
	.reg .b64 	%rd<290>;

	ld.param.u64 	%rd93, [_Z6searchPjmmS_mmS_mS_Pv_param_1];
	ld.param.u64 	%rd94, [_Z6searchPjmmS_mmS_mS_Pv_param_2];
	ld.param.u64 	%rd95, [_Z6searchPjmmS_mmS_mS_Pv_param_3];
	ld.param.u64 	%rd90, [_Z6searchPjmmS_mmS_mS_Pv_param_4];
	ld.param.u64 	%rd91, [_Z6searchPjmmS_mmS_mS_Pv_param_5];
	ld.param.u64 	%rd96, [_Z6searchPjmmS_mmS_mS_Pv_param_6];
	ld.param.u64 	%rd92, [_Z6searchPjmmS_mmS_mS_Pv_param_7];
	ld.param.u64 	%rd97, [_Z6searchPjmmS_mmS_mS_Pv_param_8];
	cvta.to.global.u64 	%rd1, %rd96;
	cvta.to.global.u64 	%rd2, %rd97;
	cvta.to.global.u64 	%rd3, %rd95;
	mov.u32 	%r67, %ctaid.x;
	mov.u32 	%r68, %ntid.x;
	mov.u32 	%r69, %tid.x;
	mad.lo.s32 	%r70, %r67, %r68, %r69;
	cvt.u64.u32 	%rd98, %r70;
	mul.lo.s64 	%rd4, %rd94, %rd98;
	add.s64 	%rd99, %rd4, %rd94;
	min.u64 	%rd5, %rd99, %rd93;
	setp.ge.u64 	%p1, %rd4, %rd5;
	@%p1 bra 	$L__BB4_79;
	and.b64  	%rd6, %rd92, 4294967295;
	setp.lt.u64 	%p2, %rd90, 2;
	@%p2 bra 	$L__BB4_54;
	setp.ne.s64 	%p19, %rd6, 0;
	@%p19 bra 	$L__BB4_18;
	add.s64 	%rd163, %rd90, -1;
	add.s64 	%rd7, %rd90, -2;
	add.s64 	%rd164, %rd90, 15;
	and.b64  	%rd165, %rd164, 15;
	add.s64 	%rd8, %rd165, -1;
	add.s64 	%rd166, %rd90, 7;
	and.b64  	%rd167, %rd166, 7;
	add.s64 	%rd9, %rd167, -1;
	and.b64  	%rd10, %rd163, 15;
	and.b64  	%rd11, %rd164, 7;
	and.b64  	%rd12, %rd166, 3;
	and.b64  	%rd168, %rd163, -16;
	neg.s64 	%rd13, %rd168;
	shl.b64 	%rd14, %rd91, 2;
	add.s64 	%rd15, %rd3, %rd14;
	shl.b64 	%rd16, %rd91, 6;
$L__BB4_4:
	setp.lt.u64 	%p42, %rd7, 15;
	ld.global.u32 	%r332, [%rd3];
	mov.b64 	%rd265, 1;
	@%p42 bra 	$L__BB4_7;
	mov.b64 	%rd265, 1;
	mov.u64 	%rd263, %rd15;
$L__BB4_6:
	.pragma "nounroll";
	ld.global.u32 	%r267, [%rd263];
	min.u32 	%r268, %r267, %r332;
	add.s64 	%rd171, %rd263, %rd14;
	ld.global.u32 	%r269, [%rd171];
	min.u32 	%r270, %r269, %r268;
	add.s64 	%rd172, %rd171, %rd14;
	ld.global.u32 	%r271, [%rd172];
	min.u32 	%r272, %r271, %r270;
	add.s64 	%rd173, %rd172, %rd14;
	ld.global.u32 	%r273, [%rd173];
	min.u32 	%r274, %r273, %r272;
	add.s64 	%rd174, %rd173, %rd14;
	ld.global.u32 	%r275, [%rd174];
	min.u32 	%r276, %r275, %r274;
	add.s64 	%rd175, %rd174, %rd14;
	ld.global.u32 	%r277, [%rd175];
	min.u32 	%r278, %r277, %r276;
	add.s64 	%rd176, %rd175, %rd14;
	ld.global.u32 	%r279, [%rd176];
	min.u32 	%r280, %r279, %r278;
	add.s64 	%rd177, %rd176, %rd14;
	ld.global.u32 	%r281, [%rd177];
	min.u32 	%r282, %r281, %r280;
	add.s64 	%rd178, %rd177, %rd14;
	ld.global.u32 	%r283, [%rd178];
	min.u32 	%r284, %r283, %r282;
	add.s64 	%rd179, %rd178, %rd14;
	ld.global.u32 	%r285, [%rd179];
	min.u32 	%r286, %r285, %r284;
	add.s64 	%rd180, %rd179, %rd14;
	ld.global.u32 	%r287, [%rd180];
	min.u32 	%r288, %r287, %r286;
	add.s64 	%rd181, %rd180, %rd14;
	ld.global.u32 	%r289, [%rd181];
	min.u32 	%r290, %r289, %r288;
	add.s64 	%rd182, %rd181, %rd14;
	ld.global.u32 	%r291, [%rd182];
	min.u32 	%r292, %r291, %r290;
	add.s64 	%rd183, %rd182, %rd14;
	ld.global.u32 	%r293, [%rd183];
	min.u32 	%r294, %r293, %r292;
	add.s64 	%rd184, %rd183, %rd14;
	ld.global.u32 	%r295, [%rd184];
	min.u32 	%r296, %r295, %r294;
	add.s64 	%rd185, %rd184, %rd14;
	ld.global.u32 	%r297, [%rd185];
	min.u32 	%r332, %r297, %r296;
	add.s64 	%rd265, %rd265, 16;
	add.s64 	%rd186, %rd13, %rd265;
	add.s64 	%rd263, %rd263, %rd16;
	setp.ne.s64 	%p43, %rd186, 1;
	@%p43 bra 	$L__BB4_6;
$L__BB4_7:
	setp.eq.s64 	%p44, %rd10, 0;
	@%p44 bra 	$L__BB4_17;
	setp.lt.u64 	%p45, %rd8, 7;
	@%p45 bra 	$L__BB4_10;
	mul.lo.s64 	%rd187, %rd265, %rd91;
	shl.b64 	%rd188, %rd187, 2;
	add.s64 	%rd189, %rd3, %rd188;
	ld.global.u32 	%r299, [%rd189];
	min.u32 	%r300, %r299, %r332;
	add.s64 	%rd190, %rd265, 1;
	and.b64  	%rd191, %rd190, 4294967295;
	mul.lo.s64 	%rd192, %rd191, %rd91;
	shl.b64 	%rd193, %rd192, 2;
	add.s64 	%rd194, %rd3, %rd193;
	ld.global.u32 	%r301, [%rd194];
	min.u32 	%r302, %r301, %r300;
	add.s64 	%rd195, %rd265, 2;
	and.b64  	%rd196, %rd195, 4294967295;
	mul.lo.s64 	%rd197, %rd196, %rd91;
	shl.b64 	%rd198, %rd197, 2;
	add.s64 	%rd199, %rd3, %rd198;
	ld.global.u32 	%r303, [%rd199];
	min.u32 	%r304, %r303, %r302;
	add.s64 	%rd200, %rd265, 3;
	and.b64  	%rd201, %rd200, 4294967295;
	mul.lo.s64 	%rd202, %rd201, %rd91;
	shl.b64 	%rd203, %rd202, 2;
	add.s64 	%rd204, %rd3, %rd203;
	ld.global.u32 	%r305, [%rd204];
	min.u32 	%r306, %r305, %r304;
	add.s64 	%rd205, %rd265, 4;
	and.b64  	%rd206, %rd205, 4294967295;
	mul.lo.s64 	%rd207, %rd206, %rd91;
	shl.b64 	%rd208, %rd207, 2;
	add.s64 	%rd209, %rd3, %rd208;
	ld.global.u32 	%r307, [%rd209];
	min.u32 	%r308, %r307, %r306;
	add.s64 	%rd210, %rd265, 5;
	and.b64  	%rd211, %rd210, 4294967295;
	mul.lo.s64 	%rd212, %rd211, %rd91;
	shl.b64 	%rd213, %rd212, 2;
	add.s64 	%rd214, %rd3, %rd213;
	ld.global.u32 	%r309, [%rd214];
	min.u32 	%r310, %r309, %r308;
	add.s64 	%rd215, %rd265, 6;
	and.b64  	%rd216, %rd215, 4294967295;
	mul.lo.s64 	%rd217, %rd216, %rd91;
	shl.b64 	%rd218, %rd217, 2;
	add.s64 	%rd219, %rd3, %rd218;
	ld.global.u32 	%r311, [%rd219];
	min.u32 	%r312, %r311, %r310;
	add.s64 	%rd220, %rd265, 7;
	and.b64  	%rd221, %rd220, 4294967295;
	mul.lo.s64 	%rd222, %rd221, %rd91;
	shl.b64 	%rd223, %rd222, 2;
	add.s64 	%rd224, %rd3, %rd223;
	ld.global.u32 	%r313, [%rd224];
	min.u32 	%r332, %r313, %r312;
	add.s64 	%rd225, %rd265, 8;
	and.b64  	%rd265, %rd225, 4294967295;
$L__BB4_10:
	setp.eq.s64 	%p46, %rd11, 0;
	@%p46 bra 	$L__BB4_17;
	setp.lt.u64 	%p47, %rd9, 3;
	@%p47 bra 	$L__BB4_13;
	mul.lo.s64 	%rd226, %rd265, %rd91;
	shl.b64 	%rd227, %rd226, 2;
	add.s64 	%rd228, %rd3, %rd227;
	ld.global.u32 	%r315, [%rd228];
	min.u32 	%r316, %r315, %r332;
	add.s64 	%rd229, %rd265, 1;
	and.b64  	%rd230, %rd229, 4294967295;
	mul.lo.s64 	%rd231, %rd230, %rd91;
	shl.b64 	%rd232, %rd231, 2;
	add.s64 	%rd233, %rd3, %rd232;
	ld.global.u32 	%r317, [%rd233];
	min.u32 	%r318, %r317, %r316;
	add.s64 	%rd234, %rd265, 2;
	and.b64  	%rd235, %rd234, 4294967295;
	mul.lo.s64 	%rd236, %rd235, %rd91;
	shl.b64 	%rd237, %rd236, 2;
	add.s64 	%rd238, %rd3, %rd237;
	ld.global.u32 	%r319, [%rd238];
	min.u32 	%r320, %r319, %r318;
	add.s64 	%rd239, %rd265, 3;
	and.b64  	%rd240, %rd239, 4294967295;
	mul.lo.s64 	%rd241, %rd240, %rd91;
	shl.b64 	%rd242, %rd241, 2;
	add.s64 	%rd243, %rd3, %rd242;
	ld.global.u32 	%r321, [%rd243];
	min.u32 	%r332, %r321, %r320;
	add.s64 	%rd244, %rd265, 4;
	and.b64  	%rd265, %rd244, 4294967295;
$L__BB4_13:
	setp.eq.s64 	%p48, %rd12, 0;
	@%p48 bra 	$L__BB4_17;
	setp.eq.s64 	%p49, %rd12, 1;
	mul.lo.s64 	%rd245, %rd265, %rd91;
	shl.b64 	%rd246, %rd245, 2;
	add.s64 	%rd247, %rd3, %rd246;
	ld.global.u32 	%r322, [%rd247];
	min.u32 	%r332, %r322, %r332;
	@%p49 bra 	$L__BB4_17;
	setp.eq.s64 	%p50, %rd12, 2;
	add.s64 	%rd248, %rd265, 1;
	and.b64  	%rd249, %rd248, 4294967295;
	mul.lo.s64 	%rd250, %rd249, %rd91;
	shl.b64 	%rd251, %rd250, 2;
	add.s64 	%rd252, %rd3, %rd251;
	ld.global.u32 	%r323, [%rd252];
	min.u32 	%r332, %r323, %r332;
	@%p50 bra 	$L__BB4_17;
	add.s64 	%rd253, %rd265, 2;
	and.b64  	%rd254, %rd253, 4294967295;
	mul.lo.s64 	%rd255, %rd254, %rd91;
	shl.b64 	%rd256, %rd255, 2;
	add.s64 	%rd257, %rd3, %rd256;
	ld.global.u32 	%r324, [%rd257];
	min.u32 	%r332, %r324, %r332;
$L__BB4_17:
	shl.b64 	%rd258, %rd4, 2;
	add.s64 	%rd259, %rd2, %rd258;
	st.global.u32 	[%rd259], %r332;
	add.s64 	%rd4, %rd4, 1;
	setp.lt.u64 	%p51, %rd4, %rd5;
	@%p51 bra 	$L__BB4_4;
	bra.uni 	$L__BB4_79;
$L__BB4_18:
	and.b64  	%rd28, %rd92, 15;
	and.b64  	%rd29, %rd92, 7;
	and.b64  	%rd30, %rd92, 4294967280;
	and.b64  	%rd31, %rd92, 3;
	cvt.u32.u64 	%r198, %rd91;
$L__BB4_19:
	ld.param.u64 	%rd261, [_Z6searchPjmmS_mmS_mS_Pv_param_0];
	setp.lt.u64 	%p20, %rd6, 16;
	cvta.to.global.u64 	%rd125, %rd261;
	shl.b64 	%rd126, %rd4, 2;
	add.s64 	%rd127, %rd125, %rd126;
	ld.global.u32 	%r16, [%rd127];
	mov.b32 	%r340, 0;
	mov.b64 	%rd271, 0;
	@%p20 bra 	$L__BB4_22;
	mov.b32 	%r340, 0;
	mov.b64 	%rd269, 0;
$L__BB4_21:
	.pragma "nounroll";
	shl.b64 	%rd129, %rd269, 2;
	add.s64 	%rd130, %rd1, %rd129;
	ld.global.u32 	%r140, [%rd130];
	mad.lo.s32 	%r141, %r140, %r16, %r340;
	ld.global.u32 	%r142, [%rd130+4];
	mad.lo.s32 	%r143, %r142, %r16, %r141;
	ld.global.u32 	%r144, [%rd130+8];
	mad.lo.s32 	%r145, %r144, %r16, %r143;
	ld.global.u32 	%r146, [%rd130+12];
	mad.lo.s32 	%r147, %r146, %r16, %r145;
	ld.global.u32 	%r148, [%rd130+16];
	mad.lo.s32 	%r149, %r148, %r16, %r147;
	ld.global.u32 	%r150, [%rd130+20];
	mad.lo.s32 	%r151, %r150, %r16, %r149;
	ld.global.u32 	%r152, [%rd130+24];
	mad.lo.s32 	%r153, %r152, %r16, %r151;
	ld.global.u32 	%r154, [%rd130+28];
	mad.lo.s32 	%r155, %r154, %r16, %r153;
	ld.global.u32 	%r156, [%rd130+32];
	mad.lo.s32 	%r157, %r156, %r16, %r155;
	ld.global.u32 	%r158, [%rd130+36];
	mad.lo.s32 	%r159, %r158, %r16, %r157;
	ld.global.u32 	%r160, [%rd130+40];
	mad.lo.s32 	%r161, %r160, %r16, %r159;
	ld.global.u32 	%r162, [%rd130+44];
	mad.lo.s32 	%r163, %r162, %r16, %r161;
	ld.global.u32 	%r164, [%rd130+48];
	mad.lo.s32 	%r165, %r164, %r16, %r163;
	ld.global.u32 	%r166, [%rd130+52];
	mad.lo.s32 	%r167, %r166, %r16, %r165;
	ld.global.u32 	%r168, [%rd130+56];
	mad.lo.s32 	%r169, %r168, %r16, %r167;
	ld.global.u32 	%r170, [%rd130+60];
	mad.lo.s32 	%r340, %r170, %r16, %r169;
	add.s64 	%rd269, %rd269, 16;
	setp.ne.s64 	%p21, %rd269, %rd30;
	mov.u64 	%rd271, %rd30;
	@%p21 bra 	$L__BB4_21;
$L__BB4_22:
	setp.eq.s64 	%p22, %rd28, 0;
	@%p22 bra 	$L__BB4_32;
	add.s64 	%rd131, %rd28, -1;
	setp.lt.u64 	%p23, %rd131, 7;
	@%p23 bra 	$L__BB4_25;
	shl.b64 	%rd132, %rd271, 2;
	add.s64 	%rd133, %rd1, %rd132;
	ld.global.u32 	%r172, [%rd133];
	mad.lo.s32 	%r173, %r172, %r16, %r340;
	ld.global.u32 	%r174, [%rd133+4];
	mad.lo.s32 	%r175, %r174, %r16, %r173;
	ld.global.u32 	%r176, [%rd133+8];
	mad.lo.s32 	%r177, %r176, %r16, %r175;
	ld.global.u32 	%r178, [%rd133+12];
	mad.lo.s32 	%r179, %r178, %r16, %r177;
	ld.global.u32 	%r180, [%rd133+16];
	mad.lo.s32 	%r181, %r180, %r16, %r179;
	ld.global.u32 	%r182, [%rd133+20];
	mad.lo.s32 	%r183, %r182, %r16, %r181;
	ld.global.u32 	%r184, [%rd133+24];
	mad.lo.s32 	%r185, %r184, %r16, %r183;
	ld.global.u32 	%r186, [%rd133+28];
	mad.lo.s32 	%r340, %r186, %r16, %r185;
	add.s64 	%rd271, %rd271, 8;
$L__BB4_25:
	setp.eq.s64 	%p24, %rd29, 0;
	@%p24 bra 	$L__BB4_32;
	add.s64 	%rd134, %rd29, -1;
	setp.lt.u64 	%p25, %rd134, 3;
	@%p25 bra 	$L__BB4_28;
	shl.b64 	%rd135, %rd271, 2;
	add.s64 	%rd136, %rd1, %rd135;
	ld.global.u32 	%r188, [%rd136];
	mad.lo.s32 	%r189, %r188, %r16, %r340;
	ld.global.u32 	%r190, [%rd136+4];
	mad.lo.s32 	%r191, %r190, %r16, %r189;
	ld.global.u32 	%r192, [%rd136+8];
	mad.lo.s32 	%r193, %r192, %r16, %r191;
	ld.global.u32 	%r194, [%rd136+12];
	mad.lo.s32 	%r340, %r194, %r16, %r193;
	add.s64 	%rd271, %rd271, 4;
$L__BB4_28:
	setp.eq.s64 	%p26, %rd31, 0;
	@%p26 bra 	$L__BB4_32;
	setp.eq.s64 	%p27, %rd31, 1;
	shl.b64 	%rd137, %rd271, 2;
	add.s64 	%rd40, %rd1, %rd137;
	ld.global.u32 	%r195, [%rd40];
	mad.lo.s32 	%r340, %r195, %r16, %r340;
	@%p27 bra 	$L__BB4_32;
	setp.eq.s64 	%p28, %rd31, 2;
	ld.global.u32 	%r196, [%rd40+4];
	mad.lo.s32 	%r340, %r196, %r16, %r340;
	@%p28 bra 	$L__BB4_32;
	ld.global.u32 	%r197, [%rd40+8];
	mad.lo.s32 	%r340, %r197, %r16, %r340;
$L__BB4_32:
	cvt.u64.u32 	%rd41, %r340;
	and.b64  	%rd138, %rd91, -4294967296;
	setp.ne.s64 	%p29, %rd138, 0;
	@%p29 bra 	$L__BB4_34;
	cvt.u32.u64 	%r199, %rd41;
	rem.u32 	%r200, %r199, %r198;
	cvt.u64.u32 	%rd273, %r200;
	bra.uni 	$L__BB4_35;
$L__BB4_34:
	rem.u64 	%rd273, %rd41, %rd91;
$L__BB4_35:
	shl.b64 	%rd140, %rd273, 2;
	add.s64 	%rd141, %rd3, %rd140;
	ld.global.u32 	%r341, [%rd141];
	mov.b64 	%rd274, 1;
$L__BB4_36:
	mul.lo.s64 	%rd46, %rd274, %rd92;
	mov.b32 	%r349, 0;
	mov.b64 	%rd277, 0;
	@%p20 bra 	$L__BB4_39;
	mov.b32 	%r349, 0;
	mov.b64 	%rd275, 0;
$L__BB4_38:
	.pragma "nounroll";
	add.s64 	%rd144, %rd275, %rd46;
	shl.b64 	%rd145, %rd144, 2;
	add.s64 	%rd146, %rd1, %rd145;
	ld.global.u32 	%r204, [%rd146];
	mad.lo.s32 	%r205, %r204, %r16, %r349;
	ld.global.u32 	%r206, [%rd146+4];
	mad.lo.s32 	%r207, %r206, %r16, %r205;
	ld.global.u32 	%r208, [%rd146+8];
	mad.lo.s32 	%r209, %r208, %r16, %r207;
	ld.global.u32 	%r210, [%rd146+12];
	mad.lo.s32 	%r211, %r210, %r16, %r209;
	ld.global.u32 	%r212, [%rd146+16];
	mad.lo.s32 	%r213, %r212, %r16, %r211;
	ld.global.u32 	%r214, [%rd146+20];
	mad.lo.s32 	%r215, %r214, %r16, %r213;
	ld.global.u32 	%r216, [%rd146+24];
	mad.lo.s32 	%r217, %r216, %r16, %r215;
	ld.global.u32 	%r218, [%rd146+28];
	mad.lo.s32 	%r219, %r218, %r16, %r217;
	ld.global.u32 	%r220, [%rd146+32];
	mad.lo.s32 	%r221, %r220, %r16, %r219;
	ld.global.u32 	%r222, [%rd146+36];
	mad.lo.s32 	%r223, %r222, %r16, %r221;
	ld.global.u32 	%r224, [%rd146+40];
	mad.lo.s32 	%r225, %r224, %r16, %r223;
	ld.global.u32 	%r226, [%rd146+44];
	mad.lo.s32 	%r227, %r226, %r16, %r225;
	ld.global.u32 	%r228, [%rd146+48];
	mad.lo.s32 	%r229, %r228, %r16, %r227;
	ld.global.u32 	%r230, [%rd146+52];
	mad.lo.s32 	%r231, %r230, %r16, %r229;
	ld.global.u32 	%r232, [%rd146+56];
	mad.lo.s32 	%r233, %r232, %r16, %r231;
	ld.global.u32 	%r234, [%rd146+60];
	mad.lo.s32 	%r349, %r234, %r16, %r233;
	add.s64 	%rd275, %rd275, 16;
	setp.ne.s64 	%p31, %rd275, %rd30;
	mov.u64 	%rd277, %rd30;
	@%p31 bra 	$L__BB4_38;
$L__BB4_39:
	@%p22 bra 	$L__BB4_49;
	add.s64 	%rd147, %rd28, -1;
	setp.lt.u64 	%p33, %rd147, 7;
	@%p33 bra 	$L__BB4_42;
	add.s64 	%rd148, %rd277, %rd46;
	shl.b64 	%rd149, %rd148, 2;
	add.s64 	%rd150, %rd1, %rd149;
	ld.global.u32 	%r236, [%rd150];
	mad.lo.s32 	%r237, %r236, %r16, %r349;
	ld.global.u32 	%r238, [%rd150+4];
	mad.lo.s32 	%r239, %r238, %r16, %r237;
	ld.global.u32 	%r240, [%rd150+8];
	mad.lo.s32 	%r241, %r240, %r16, %r239;
	ld.global.u32 	%r242, [%rd150+12];
	mad.lo.s32 	%r243, %r242, %r16, %r241;
	ld.global.u32 	%r244, [%rd150+16];
	mad.lo.s32 	%r245, %r244, %r16, %r243;
	ld.global.u32 	%r246, [%rd150+20];
	mad.lo.s32 	%r247, %r246, %r16, %r245;
	ld.global.u32 	%r248, [%rd150+24];
	mad.lo.s32 	%r249, %r248, %r16, %r247;
	ld.global.u32 	%r250, [%rd150+28];
	mad.lo.s32 	%r349, %r250, %r16, %r249;
	add.s64 	%rd277, %rd277, 8;
$L__BB4_42:
	setp.eq.s64 	%p34, %rd29, 0;
	@%p34 bra 	$L__BB4_49;
	add.s64 	%rd151, %rd29, -1;
	setp.lt.u64 	%p35, %rd151, 3;
	@%p35 bra 	$L__BB4_45;
	add.s64 	%rd152, %rd277, %rd46;
	shl.b64 	%rd153, %rd152, 2;
	add.s64 	%rd154, %rd1, %rd153;
	ld.global.u32 	%r252, [%rd154];
	mad.lo.s32 	%r253, %r252, %r16, %r349;
	ld.global.u32 	%r254, [%rd154+4];
	mad.lo.s32 	%r255, %r254, %r16, %r253;
	ld.global.u32 	%r256, [%rd154+8];
	mad.lo.s32 	%r257, %r256, %r16, %r255;
	ld.global.u32 	%r258, [%rd154+12];
	mad.lo.s32 	%r349, %r258, %r16, %r257;
	add.s64 	%rd277, %rd277, 4;
$L__BB4_45:
	setp.eq.s64 	%p36, %rd31, 0;
	@%p36 bra 	$L__BB4_49;
	setp.eq.s64 	%p37, %rd31, 1;
	add.s64 	%rd155, %rd277, %rd46;
	shl.b64 	%rd156, %rd155, 2;
	add.s64 	%rd54, %rd1, %rd156;
	ld.global.u32 	%r259, [%rd54];
	mad.lo.s32 	%r349, %r259, %r16, %r349;
	@%p37 bra 	$L__BB4_49;
	setp.eq.s64 	%p38, %rd31, 2;
	ld.global.u32 	%r260, [%rd54+4];
	mad.lo.s32 	%r349, %r260, %r16, %r349;
	@%p38 bra 	$L__BB4_49;
	ld.global.u32 	%r261, [%rd54+8];
	mad.lo.s32 	%r349, %r261, %r16, %r349;
$L__BB4_49:
	cvt.u64.u32 	%rd55, %r349;
	and.b64  	%rd157, %rd91, -4294967296;
	setp.ne.s64 	%p39, %rd157, 0;
	@%p39 bra 	$L__BB4_51;
	cvt.u32.u64 	%r262, %rd91;
	cvt.u32.u64 	%r263, %rd55;
	rem.u32 	%r264, %r263, %r262;
	cvt.u64.u32 	%rd279, %r264;
	bra.uni 	$L__BB4_52;
$L__BB4_51:
	rem.u64 	%rd279, %rd55, %rd91;
$L__BB4_52:
	mad.lo.s64 	%rd158, %rd274, %rd91, %rd279;
	shl.b64 	%rd159, %rd158, 2;
	add.s64 	%rd160, %rd3, %rd159;
	ld.global.u32 	%r265, [%rd160];
	min.u32 	%r341, %r265, %r341;
	add.s64 	%rd274, %rd274, 1;
	setp.gt.u64 	%p40, %rd90, %rd274;
	@%p40 bra 	$L__BB4_36;
	shl.b64 	%rd161, %rd4, 2;
	add.s64 	%rd162, %rd2, %rd161;
	st.global.u32 	[%rd162], %r341;
	add.s64 	%rd4, %rd4, 1;
	setp.lt.u64 	%p41, %rd4, %rd5;
	@%p41 bra 	$L__BB4_19;
	bra.uni 	$L__BB4_79;
$L__BB4_54:
	setp.ne.s64 	%p3, %rd6, 0;
	@%p3 bra 	$L__BB4_61;
	sub.s64 	%rd117, %rd5, %rd4;
	and.b64  	%rd61, %rd117, 3;
	setp.eq.s64 	%p15, %rd61, 0;
	mov.u64 	%rd282, %rd4;
	@%p15 bra 	$L__BB4_58;
	ld.global.u32 	%r48, [%rd3];
	mov.b64 	%rd281, 0;
	mov.u64 	%rd282, %rd4;
$L__BB4_57:
	.pragma "nounroll";
	shl.b64 	%rd119, %rd282, 2;
	add.s64 	%rd120, %rd2, %rd119;
	st.global.u32 	[%rd120], %r48;
	add.s64 	%rd282, %rd282, 1;
	add.s64 	%rd281, %rd281, 1;
	setp.ne.s64 	%p16, %rd281, %rd61;
	@%p16 bra 	$L__BB4_57;
$L__BB4_58:
	sub.s64 	%rd121, %rd4, %rd5;
	setp.gt.u64 	%p17, %rd121, -4;
	@%p17 bra 	$L__BB4_79;
	ld.global.u32 	%r350, [%rd3];
$L__BB4_60:
	shl.b64 	%rd122, %rd282, 2;
	add.s64 	%rd123, %rd2, %rd122;
	st.global.u32 	[%rd123], %r350;
	ld.global.u32 	%r136, [%rd3];
	st.global.u32 	[%rd123+4], %r136;
	st.global.u32 	[%rd123+8], %r136;
	ld.global.u32 	%r350, [%rd3];
	st.global.u32 	[%rd123+12], %r350;
	add.s64 	%rd282, %rd282, 4;
	setp.lt.u64 	%p18, %rd282, %rd5;
	@%p18 bra 	$L__BB4_60;
	bra.uni 	$L__BB4_79;
$L__BB4_61:
	and.b64  	%rd69, %rd92, 15;
	add.s64 	%rd70, %rd69, -1;
	and.b64  	%rd71, %rd92, 7;
	add.s64 	%rd72, %rd71, -1;
	and.b64  	%rd73, %rd92, 4294967280;
	and.b64  	%rd74, %rd92, 3;
	cvt.u32.u64 	%r132, %rd91;
$L__BB4_62:
	ld.param.u64 	%rd260, [_Z6searchPjmmS_mmS_mS_Pv_param_0];
	setp.lt.u64 	%p4, %rd6, 16;
	cvta.to.global.u64 	%rd101, %rd260;
	shl.b64 	%rd102, %rd4, 2;
	add.s64 	%rd103, %rd101, %rd102;
	ld.global.u32 	%r52, [%rd103];
	mov.b32 	%r358, 0;
	mov.b64 	%rd287, 0;
	@%p4 bra 	$L__BB4_65;
	mov.b32 	%r358, 0;
	mov.b64 	%rd285, 0;
$L__BB4_64:
	.pragma "nounroll";
	shl.b64 	%rd105, %rd285, 2;
	add.s64 	%rd106, %rd1, %rd105;
	ld.global.u32 	%r74, [%rd106];
	mad.lo.s32 	%r75, %r74, %r52, %r358;
	ld.global.u32 	%r76, [%rd106+4];
	mad.lo.s32 	%r77, %r76, %r52, %r75;
	ld.global.u32 	%r78, [%rd106+8];
	mad.lo.s32 	%r79, %r78, %r52, %r77;
	ld.global.u32 	%r80, [%rd106+12];
	mad.lo.s32 	%r81, %r80, %r52, %r79;
	ld.global.u32 	%r82, [%rd106+16];
	mad.lo.s32 	%r83, %r82, %r52, %r81;
	ld.global.u32 	%r84, [%rd106+20];
	mad.lo.s32 	%r85, %r84, %r52, %r83;
	ld.global.u32 	%r86, [%rd106+24];
	mad.lo.s32 	%r87, %r86, %r52, %r85;
	ld.global.u32 	%r88, [%rd106+28];
	mad.lo.s32 	%r89, %r88, %r52, %r87;
	ld.global.u32 	%r90, [%rd106+32];
	mad.lo.s32 	%r91, %r90, %r52, %r89;
	ld.global.u32 	%r92, [%rd106+36];
	mad.lo.s32 	%r93, %r92, %r52, %r91;
	ld.global.u32 	%r94, [%rd106+40];
	mad.lo.s32 	%r95, %r94, %r52, %r93;
	ld.global.u32 	%r96, [%rd106+44];
	mad.lo.s32 	%r97, %r96, %r52, %r95;
	ld.global.u32 	%r98, [%rd106+48];
	mad.lo.s32 	%r99, %r98, %r52, %r97;
	ld.global.u32 	%r100, [%rd106+52];
	mad.lo.s32 	%r101, %r100, %r52, %r99;
	ld.global.u32 	%r102, [%rd106+56];
	mad.lo.s32 	%r103, %r102, %r52, %r101;
	ld.global.u32 	%r104, [%rd106+60];
	mad.lo.s32 	%r358, %r104, %r52, %r103;
	add.s64 	%rd285, %rd285, 16;
	setp.ne.s64 	%p5, %rd285, %rd73;
	mov.u64 	%rd287, %rd73;
	@%p5 bra 	$L__BB4_64;
$L__BB4_65:
	setp.eq.s64 	%p6, %rd69, 0;
	@%p6 bra 	$L__BB4_75;
	setp.lt.u64 	%p7, %rd70, 7;
	@%p7 bra 	$L__BB4_68;
	shl.b64 	%rd107, %rd287, 2;
	add.s64 	%rd108, %rd1, %rd107;
	ld.global.u32 	%r106, [%rd108];
	mad.lo.s32 	%r107, %r106, %r52, %r358;
	ld.global.u32 	%r108, [%rd108+4];
	mad.lo.s32 	%r109, %r108, %r52, %r107;
	ld.global.u32 	%r110, [%rd108+8];
	mad.lo.s32 	%r111, %r110, %r52, %r109;
	ld.global.u32 	%r112, [%rd108+12];
	mad.lo.s32 	%r113, %r112, %r52, %r111;
	ld.global.u32 	%r114, [%rd108+16];
	mad.lo.s32 	%r115, %r114, %r52, %r113;
	ld.global.u32 	%r116, [%rd108+20];
	mad.lo.s32 	%r117, %r116, %r52, %r115;
	ld.global.u32 	%r118, [%rd108+24];
	mad.lo.s32 	%r119, %r118, %r52, %r117;
	ld.global.u32 	%r120, [%rd108+28];
	mad.lo.s32 	%r358, %r120, %r52, %r119;
	add.s64 	%rd287, %rd287, 8;
$L__BB4_68:
	setp.eq.s64 	%p8, %rd71, 0;
	@%p8 bra 	$L__BB4_75;
	setp.lt.u64 	%p9, %rd72, 3;
	@%p9 bra 	$L__BB4_71;
	shl.b64 	%rd109, %rd287, 2;
	add.s64 	%rd110, %rd1, %rd109;
	ld.global.u32 	%r122, [%rd110];
	mad.lo.s32 	%r123, %r122, %r52, %r358;
	ld.global.u32 	%r124, [%rd110+4];
	mad.lo.s32 	%r125, %r124, %r52, %r123;
	ld.global.u32 	%r126, [%rd110+8];
	mad.lo.s32 	%r127, %r126, %r52, %r125;
	ld.global.u32 	%r128, [%rd110+12];
	mad.lo.s32 	%r358, %r128, %r52, %r127;
	add.s64 	%rd287, %rd287, 4;
$L__BB4_71:
	setp.eq.s64 	%p10, %rd74, 0;
	@%p10 bra 	$L__BB4_75;
	setp.eq.s64 	%p11, %rd74, 1;
	shl.b64 	%rd111, %rd287, 2;
	add.s64 	%rd83, %rd1, %rd111;
	ld.global.u32 	%r129, [%rd83];
	mad.lo.s32 	%r358, %r129, %r52, %r358;
	@%p11 bra 	$L__BB4_75;
	setp.eq.s64 	%p12, %rd74, 2;
	ld.global.u32 	%r130, [%rd83+4];
	mad.lo.s32 	%r358, %r130, %r52, %r358;
	@%p12 bra 	$L__BB4_75;
	ld.global.u32 	%r131, [%rd83+8];
	mad.lo.s32 	%r358, %r131, %r52, %r358;
$L__BB4_75:
	cvt.u64.u32 	%rd84, %r358;
	and.b64  	%rd112, %rd91, -4294967296;
	setp.ne.s64 	%p13, %rd112, 0;
	@%p13 bra 	$L__BB4_77;
	cvt.u32.u64 	%r133, %rd84;
	rem.u32 	%r134, %r133, %r132;
	cvt.u64.u32 	%rd289, %r134;
	bra.uni 	$L__BB4_78;
$L__BB4_77:
	rem.u64 	%rd289, %rd84, %rd91;
$L__BB4_78:
	shl.b64 	%rd113, %rd289, 2;
	add.s64 	%rd114, %rd3, %rd113;
	ld.global.u32 	%r135, [%rd114];
	shl.b64 	%rd115, %rd4, 2;
	add.s64 	%rd116, %rd2, %rd115;
	st.global.u32 	[%rd116], %r135;
	add.s64 	%rd4, %rd4, 1;
	setp.lt.u64 	%p14, %rd4, %rd5;
	@%p14 bra 	$L__BB4_62;
$L__BB4_79:
	ret;

}
	// .globl	_Z6randomPjmm
.visible .entry _Z6randomPjmm(
	.param .u64 .ptr .align 1 _Z6randomPjmm_param_0,
	.param .u64 _Z6randomPjmm_param_1,
	.param .u64 _Z6randomPjmm_param_2
)
{
	.reg .pred 	%p<6>;
	.reg .b32 	%r<15>;
	.reg .b64 	%rd<33>;

	ld.param.u64 	%rd18, [_Z6randomPjmm_param_0];
	ld.param.u64 	%rd19, [_Z6randomPjmm_param_1];
	ld.param.u64 	%rd20, [_Z6randomPjmm_param_2];
	cvta.to.global.u64 	%rd1, %rd18;
	mov.u32 	%r1, %ctaid.x;
	mov.u32 	%r2, %ntid.x;
	mov.u32 	%r3, %tid.x;
	mad.lo.s32 	%r4, %r1, %r2, %r3;
	cvt.u64.u32 	%rd21, %r4;
	mul.lo.s64 	%rd2, %rd20, %rd21;
	add.s64 	%rd22, %rd2, %rd20;
	min.u64 	%rd3, %rd22, %rd19;
	setp.ge.u64 	%p1, %rd2, %rd3;
	@%p1 bra 	$L__BB5_7;
	sub.s64 	%rd23, %rd3, %rd2;
	and.b64  	%rd4, %rd23, 3;
	setp.eq.s64 	%p2, %rd4, 0;
	mov.u64 	%rd32, %rd2;
	@%p2 bra 	$L__BB5_4;
	shl.b64 	%rd24, %rd2, 2;
	add.s64 	%rd29, %rd1, %rd24;
	neg.s64 	%rd28, %rd4;
	add.s64 	%rd32, %rd2, %rd4;
$L__BB5_3:
	.pragma "nounroll";
	ld.global.u32 	%r5, [%rd29];
	mul.lo.s32 	%r6, %r5, 17;
	st.global.u32 	[%rd29], %r6;
	add.s64 	%rd29, %rd29, 4;
	add.s64 	%rd28, %rd28, 1;
	setp.ne.s64 	%p3, %rd28, 0;
	@%p3 bra 	$L__BB5_3;
$L__BB5_4:
	sub.s64 	%rd25, %rd2, %rd3;
	setp.gt.u64 	%p4, %rd25, -4;
	@%p4 bra 	$L__BB5_7;
	shl.b64 	%rd26, %rd32, 2;
	add.s64 	%rd27, %rd26, %rd1;
	add.s64 	%rd31, %rd27, 8;
$L__BB5_6:
	ld.global.u32 	%r7, [%rd31+-8];
	mul.lo.s32 	%r8, %r7, 17;
	st.global.u32 	[%rd31+-8], %r8;
	ld.global.u32 	%r9, [%rd31+-4];
	mul.lo.s32 	%r10, %r9, 17;
	st.global.u32 	[%rd31+-4], %r10;
	ld.global.u32 	%r11, [%rd31];
	mul.lo.s32 	%r12, %r11, 17;
	st.global.u32 	[%rd31], %r12;
	ld.global.u32 	%r13, [%rd31+4];
	mul.lo.s32 	%r14, %r13, 17;
	st.global.u32 	[%rd31+4], %r14;
	add.s64 	%rd32, %rd32, 4;
	add.s64 	%rd31, %rd31, 16;
	setp.lt.u64 	%p5, %rd32, %rd3;
	@%p5 bra 	$L__BB5_6;
$L__BB5_7:
	ret;

}
	// .globl	_Z4testv
.visible .entry _Z4testv()
{
	.reg .b32 	%r<3>;
	.reg .b64 	%rd<3>;

	mov.u64 	%rd1, $str;
	cvta.global.u64 	%rd2, %rd1;
	{ // callseq 0, 0
	.param .b64 param0;
	st.param.b64 	[param0], %rd2;
	.param .b64 param1;
	st.param.b64 	[param1], 0;
	.param .b32 retval0;
	call.uni (retval0), 
	vprintf, 
	(
	param0, 
	param1
	);
	ld.param.b32 	%r1, [retval0];
	} // callseq 0
	ret;

}


// ===== COMPILED SASS (sm_100) =====

	.target	sm_100

	.elftype	@"ET_EXEC"


//--------------------- .note.nv.tkinfo           --------------------------
	.section	.note.nv.tkinfo,"",@"SHT_NOTE"
	.sectionflags	@"SHF_NOTE_NV_TKINFO"
	.tkinfo
        /*0018*/ 	.word	0x00000002
        /*0030*/ 	.string	""
        /*0030*/ 	.string	"ptxas"
        /*0030*/ 	.string	"Cuda compilation tools, release 13.0, V13.0.88"
        /*0030*/ 	.string	"Build cuda_13.0.r13.0/compiler.36424714_0"
        /*0030*/ 	.string	"-arch sm_100 -m 64 "



//--------------------- .note.nv.cuinfo           --------------------------
	.section	.note.nv.cuinfo,"",@"SHT_NOTE"
	.sectionflags	@"SHF_NOTE_NV_CUINFO"
        /*0018*/ 	.short	0x0002
        /*001a*/ 	.short	0x0064
        /*001c*/ 	.short	0x0082
	.zero		2


//--------------------- .nv.info                  --------------------------
	.section	.nv.info,"",@"SHT_CUDA_INFO"
	.align	4


	//----- nvinfo : EIATTR_REGCOUNT
	.align		4
        /*0000*/ 	.byte	0x04, 0x2f
        /*0002*/ 	.short	(.L_2 - .L_1)
	.align		4
.L_1:
        /*0004*/ 	.word	index@(_Z6insertPjmmS_mmS_mPv)
        /*0008*/ 	.word	0x0000001f


	//----- nvinfo : EIATTR_FRAME_SIZE
	.align		4
.L_2:
        /*000c*/ 	.byte	0x04, 0x11
        /*000e*/ 	.short	(.L_4 - .L_3)
	.align		4
.L_3:
        /*0010*/ 	.word	index@($__internal_3_$__cuda_sm20_rem_u64)
        /*0014*/ 	.word	0x00000000


	//----- nvinfo : EIATTR_FRAME_SIZE
	.align		4
.L_4:
        /*0018*/ 	.byte	0x04, 0x11
        /*001a*/ 	.short	(.L_6 - .L_5)
	.align		4
.L_5:
        /*001c*/ 	.word	index@(_Z6insertPjmmS_mmS_mPv)
        /*0020*/ 	.word	0x00000000


	//----- nvinfo : EIATTR_REGCOUNT
	.align		4
.L_6:
        /*0024*/ 	.byte	0x04, 0x2f
        /*0026*/ 	.short	(.L_8 - .L_7)
	.align		4
.L_7:
        /*0028*/ 	.word	index@(_Z7insert2PjmmS_mmS_mPv)
        /*002c*/ 	.word	0x0000001f


	//----- nvinfo : EIATTR_FRAME_SIZE
	.align		4
.L_8:
        /*0030*/ 	.byte	0x04, 0x11
        /*0032*/ 	.short	(.L_10 - .L_9)
	.align		4
.L_9:
        /*0034*/ 	.word	index@($__internal_2_$__cuda_sm20_rem_u64)
        /*0038*/ 	.word	0x00000000


	//----- nvinfo : EIATTR_FRAME_SIZE
	.align		4
.L_10:
        /*003c*/ 	.byte	0x04, 0x11
        /*003e*/ 	.short	(.L_12 - .L_11)
	.align		4
.L_11:
        /*0040*/ 	.word	index@(_Z7insert2PjmmS_mmS_mPv)
        /*0044*/ 	.word	0x00000000


	//----- nvinfo : EIATTR_REGCOUNT
	.align		4
.L_12:
        /*0048*/ 	.byte	0x04, 0x2f
        /*004a*/ 	.short	(.L_14 - .L_13)
	.align		4
.L_13:
        /*004c*/ 	.word	index@(_Z7insert3PjmmS_mmS_mPv)
        /*0050*/ 	.word	0x00000004


	//----- nvinfo : EIATTR_FRAME_SIZE
	.align		4
.L_14:
        /*0054*/ 	.byte	0x04, 0x11
        /*0056*/ 	.short	(.L_16 - .L_15)
	.align		4
.L_15:
        /*0058*/ 	.word	index@(_Z7insert3PjmmS_mmS_mPv)
        /*005c*/ 	.word	0x00000000


	//----- nvinfo : EIATTR_REGCOUNT
	.align		4
.L_16:
        /*0060*/ 	.byte	0x04, 0x2f
        /*0062*/ 	.short	(.L_18 - .L_17)
	.align		4
.L_17:
        /*0064*/ 	.word	index@(_Z7insert4PjmmS_mmS_mPv)
        /*0068*/ 	.word	0x00000020


	//----- nvinfo : EIATTR_FRAME_SIZE
	.align		4
.L_18:
        /*006c*/ 	.byte	0x04, 0x11
        /*006e*/ 	.short	(.L_20 - .L_19)
	.align		4
.L_19:
        /*0070*/ 	.word	index@($__internal_1_$__cuda_sm20_rem_u64)
        /*0074*/ 	.word	0x00000000


	//----- nvinfo : EIATTR_FRAME_SIZE
	.align		4
.L_20:
        /*0078*/ 	.byte	0x04, 0x11
        /*007a*/ 	.short	(.L_22 - .L_21)
	.align		4
.L_21:
        /*007c*/ 	.word	index@(_Z7insert4PjmmS_mmS_mPv)
        /*0080*/ 	.word	0x00000000


	//----- nvinfo : EIATTR_REGCOUNT
	.align		4
.L_22:
        /*0084*/ 	.byte	0x04, 0x2f
        /*0086*/ 	.short	(.L_24 - .L_23)
	.align		4
.L_23:
        /*0088*/ 	.word	index@(_Z6searchPjmmS_mmS_mS_Pv)
        /*008c*/ 	.word	0x00000020


	//----- nvinfo : EIATTR_FRAME_SIZE
	.align		4
.L_24:
        /*0090*/ 	.byte	0x04, 0x11
        /*0092*/ 	.short	(.L_26 - .L_25)
	.align		4
.L_25:
        /*0094*/ 	.word	index@($__internal_0_$__cuda_sm20_rem_u64)
        /*0098*/ 	.word	0x00000000


	//----- nvinfo : EIATTR_FRAME_SIZE
	.align		4
.L_26:
        /*009c*/ 	.byte	0x04, 0x11
        /*009e*/ 	.short	(.L_28 - .L_27)
	.align		4
.L_27:
        /*00a0*/ 	.word	index@(_Z6searchPjmmS_mmS_mS_Pv)
        /*00a4*/ 	.word	0x00000000


	//----- nvinfo : EIATTR_REGCOUNT
	.align		4
.L_28:
        /*00a8*/ 	.byte	0x04, 0x2f
        /*00aa*/ 	.short	(.L_30 - .L_29)
	.align		4
.L_29:
        /*00ac*/ 	.word	index@(_Z6randomPjmm)
        /*00b0*/ 	.word	0x00000020


	//----- nvinfo : EIATTR_FRAME_SIZE
	.align		4
.L_30:
        /*00b4*/ 	.byte	0x04, 0x11
        /*00b6*/ 	.short	(.L_32 - .L_31)
	.align		4
.L_31:
        /*00b8*/ 	.word	index@(_Z6randomPjmm)
        /*00bc*/ 	.word	0x00000000


	//----- nvinfo : EIATTR_REGCOUNT
	.align		4
.L_32:
        /*00c0*/ 	.byte	0x04, 0x2f
        /*00c2*/ 	.short	(.L_34 - .L_33)
	.align		4
.L_33:
        /*00c4*/ 	.word	index@(_Z4testv)
        /*00c8*/ 	.word	0x00000018


	//----- nvinfo : EIATTR_FRAME_SIZE
	.align		4
.L_34:
        /*00cc*/ 	.byte	0x04, 0x11
        /*00ce*/ 	.short	(.L_36 - .L_35)
	.align		4
.L_35:
        /*00d0*/ 	.word	index@(_Z4testv)
        /*00d4*/ 	.word	0x00000000


	//----- nvinfo : EIATTR_MIN_STACK_SIZE
	.align		4
.L_36:
        /*00d8*/ 	.byte	0x04, 0x12
        /*00da*/ 	.short	(.L_38 - .L_37)
	.align		4
.L_37:
        /*00dc*/ 	.word	index@(_Z4testv)
        /*00e0*/ 	.word	0x00000000


	//----- nvinfo : EIATTR_MIN_STACK_SIZE
	.align		4
.L_38:
        /*00e4*/ 	.byte	0x04, 0x12
        /*00e6*/ 	.short	(.L_40 - .L_39)
	.align		4
.L_39:
        /*00e8*/ 	.word	index@(_Z6randomPjmm)
        /*00ec*/ 	.word	0x00000000


	//----- nvinfo : EIATTR_MIN_STACK_SIZE
	.align		4
.L_40:
        /*00f0*/ 	.byte	0x04, 0x12
        /*00f2*/ 	.short	(.L_42 - .L_41)
	.align		4
.L_41:
        /*00f4*/ 	.word	index@(_Z6searchPjmmS_mmS_mS_Pv)
        /*00f8*/ 	.word	0x00000000


	//----- nvinfo : EIATTR_MIN_STACK_SIZE
	.align		4
.L_42:
        /*00fc*/ 	.byte	0x04, 0x12
        /*00fe*/ 	.short	(.L_44 - .L_43)
	.align		4
.L_43:
        /*0100*/ 	.word	index@(_Z7insert4PjmmS_mmS_mPv)
        /*0104*/ 	.word	0x00000000


	//----- nvinfo : EIATTR_MIN_STACK_SIZE
	.align		4
.L_44:
        /*0108*/ 	.byte	0x04, 0x12
        /*010a*/ 	.short	(.L_46 - .L_45)
	.align		4
.L_45:
        /*010c*/ 	.word	index@(_Z7insert3PjmmS_mmS_mPv)
        /*0110*/ 	.word	0x00000000


	//----- nvinfo : EIATTR_MIN_STACK_SIZE
	.align		4
.L_46:
        /*0114*/ 	.byte	0x04, 0x12
        /*0116*/ 	.short	(.L_48 - .L_47)
	.align		4
.L_47:
        /*0118*/ 	.word	index@(_Z7insert2PjmmS_mmS_mPv)
        /*011c*/ 	.word	0x00000000


	//----- nvinfo : EIATTR_MIN_STACK_SIZE
	.align		4
.L_48:
        /*0120*/ 	.byte	0x04, 0x12
        /*0122*/ 	.short	(.L_50 - .L_49)
	.align		4
.L_49:
        /*0124*/ 	.word	index@(_Z6insertPjmmS_mmS_mPv)
        /*0128*/ 	.word	0x00000000
.L_50:


//--------------------- .nv.compat                --------------------------
	.section	.nv.compat,"",@"SHT_CUDA_COMPAT_INFO"
	.align	4
        /*0000*/ 	.byte	0x02, 0x09, 0x00, 0x00, 0x02, 0x02, 0x01, 0x00, 0x02, 0x05, 0x05, 0x00, 0x03, 0x07, 0x01, 0x01
        /*0010*/ 	.byte	0x02, 0x03, 0x00, 0x00, 0x02, 0x06, 0x01, 0x00, 0x04, 0x0b, 0x08, 0x00, 0x09, 0x00, 0x00, 0x00
        /*0020*/ 	.byte	0x00, 0x00, 0x00, 0x00


//--------------------- .nv.info._Z4testv         --------------------------
	.section	.nv.info._Z4testv,"",@"SHT_CUDA_INFO"
	.sectionflags	@""
	.align	4


	//----- nvinfo : EIATTR_CUDA_API_VERSION
	.align		4
        /*0000*/ 	.byte	0x04, 0x37
        /*0002*/ 	.short	(.L_52 - .L_51)
.L_51:
        /*0004*/ 	.word	0x00000082


	//----- nvinfo : EIATTR_SPARSE_MMA_MASK
	.align		4
.L_52:
        /*0008*/ 	.byte	0x03, 0x50
        /*000a*/ 	.short	0x0000


	//----- nvinfo : EIATTR_MAXREG_COUNT
	.align		4
        /*000c*/ 	.byte	0x03, 0x1b
        /*000e*/ 	.short	0x00ff


	//----- nvinfo : EIATTR_EXTERNS
	.align		4
        /*0010*/ 	.byte	0x04, 0x0f
        /*0012*/ 	.short	(.L_54 - .L_53)


	//   ....[0]....
	.align		4
.L_53:
        /*0014*/ 	.word	index@(vprintf)


	//----- nvinfo : EIATTR_MERCURY_ISA_VERSION
	.align		4
.L_54:
        /*0018*/ 	.byte	0x03, 0x5f
        /*001a*/ 	.short	0x0101


	//----- nvinfo : EIATTR_VRC_CTA_INIT_COUNT
	.align		4
        /*001c*/ 	.byte	0x02, 0x4a
	.zero		1
	.zero		1


	//----- nvinfo : EIATTR_SYSCALL_OFFSETS
	.align		4
        /*0020*/ 	.byte	0x04, 0x46
        /*0022*/ 	.short	(.L_56 - .L_55)


	//   ....[0]....
.L_55:
        /*0024*/ 	.word	0x00000080


	//----- nvinfo : EIATTR_EXIT_INSTR_OFFSETS
	.align		4
.L_56:
        /*0028*/ 	.byte	0x04, 0x1c
        /*002a*/ 	.short	(.L_58 - .L_57)


	//   ....[0]....
.L_57:
        /*002c*/ 	.word	0x00000090


	//----- nvinfo : EIATTR_SW_WAR
	.align		4
.L_58:
        /*0030*/ 	.byte	0x04, 0x36
        /*0032*/ 	.short	(.L_60 - .L_59)
.L_59:
        /*0034*/ 	.word	0x00000008
.L_60:


//--------------------- .nv.info._Z6randomPjmm    --------------------------
	.section	.nv.info._Z6randomPjmm,"",@"SHT_CUDA_INFO"
	.sectionflags	@""
	.align	4


	//----- nvinfo : EIATTR_CUDA_API_VERSION
	.align		4
        /*0000*/ 	.byte	0x04, 0x37
        /*0002*/ 	.short	(.L_62 - .L_61)
.L_61:
        /*0004*/ 	.word	0x00000082


	//----- nvinfo : EIATTR_KPARAM_INFO
	.align		4
.L_62:
        /*0008*/ 	.byte	0x04, 0x17
        /*000a*/ 	.short	(.L_64 - .L_63)
.L_63:
        /*000c*/ 	.word	0x00000000
        /*0010*/ 	.short	0x0002
        /*0012*/ 	.short	0x0010
        /*0014*/ 	.byte	0x00, 0xf0, 0x21, 0x00


	//----- nvinfo : EIATTR_KPARAM_INFO
	.align		4
.L_64:
        /*0018*/ 	.byte	0x04, 0x17
        /*001a*/ 	.short	(.L_66 - .L_65)
.L_65:
        /*001c*/ 	.word	0x00000000
        /*0020*/ 	.short	0x0001
        /*0022*/ 	.short	0x0008
        /*0024*/ 	.byte	0x00, 0xf0, 0x21, 0x00


	//----- nvinfo : EIATTR_KPARAM_INFO
	.align		4
.L_66:
        /*0028*/ 	.byte	0x04, 0x17
        /*002a*/ 	.short	(.L_68 - .L_67)
.L_67:
        /*002c*/ 	.word	0x00000000
        /*0030*/ 	.short	0x0000
        /*0032*/ 	.short	0x0000
        /*0034*/ 	.byte	0x00, 0xf5, 0x21, 0x00


	//----- nvinfo : EIATTR_SPARSE_MMA_MASK
	.align		4
.L_68:
        /*0038*/ 	.byte	0x03, 0x50
        /*003a*/ 	.short	0x0000


	//----- nvinfo : EIATTR_MAXREG_COUNT
	.align		4
        /*003c*/ 	.byte	0x03, 0x1b
        /*003e*/ 	.short	0x00ff


	//----- nvinfo : EIATTR_MERCURY_ISA_VERSION
	.align		4
        /*0040*/ 	.byte	0x03, 0x5f
        /*0042*/ 	.short	0x0101


	//----- nvinfo : EIATTR_VRC_CTA_INIT_COUNT
	.align		4
        /*0044*/ 	.byte	0x02, 0x4a
	.zero		1
	.zero		1


	//----- nvinfo : EIATTR_EXIT_INSTR_OFFSETS
	.align		4
        /*0048*/ 	.byte	0x04, 0x1c
        /*004a*/ 	.short	(.L_70 - .L_69)


	//   ....[0]....
.L_69:
        /*004c*/ 	.word	0x00000110


	//   ....[1]....
        /*0050*/ 	.word	0x00000330


	//   ....[2]....
        /*0054*/ 	.word	0x00000bd0


	//   ....[3]....
        /*0058*/ 	.word	0x00000ca0


	//----- nvinfo : EIATTR_CRS_STACK_SIZE
	.align		4
.L_70:
        /*005c*/ 	.byte	0x04, 0x1e
        /*005e*/ 	.short	(.L_72 - .L_71)
.L_71:
        /*0060*/ 	.word	0x00000000


	//----- nvinfo : EIATTR_CBANK_PARAM_SIZE
	.align		4
.L_72:
        /*0064*/ 	.byte	0x03, 0x19
        /*0066*/ 	.short	0x0018


	//----- nvinfo : EIATTR_PARAM_CBANK
	.align		4
        /*0068*/ 	.byte	0x04, 0x0a
        /*006a*/ 	.short	(.L_74 - .L_73)
	.align		4
.L_73:
        /*006c*/ 	.word	index@(.nv.constant0._Z6randomPjmm)
        /*0070*/ 	.short	0x0380
        /*0072*/ 	.short	0x0018


	//----- nvinfo : EIATTR_SW_WAR
	.align		4
.L_74:
        /*0074*/ 	.byte	0x04, 0x36
        /*0076*/ 	.short	(.L_76 - .L_75)
.L_75:
        /*0078*/ 	.word	0x00000008
.L_76:


//--------------------- .nv.info._Z6searchPjmmS_mmS_mS_Pv --------------------------
	.section	.nv.info._Z6searchPjmmS_mmS_mS_Pv,"",@"SHT_CUDA_INFO"
	.sectionflags	@""
	.align	4


	//----- nvinfo : EIATTR_CUDA_API_VERSION
	.align		4
        /*0000*/ 	.byte	0x04, 0x37
        /*0002*/ 	.short	(.L_78 - .L_77)
.L_77:
        /*0004*/ 	.word	0x00000082


	//----- nvinfo : EIATTR_KPARAM_INFO
	.align		4
.L_78:
        /*0008*/ 	.byte	0x04, 0x17
        /*000a*/ 	.short	(.L_80 - .L_79)
.L_79:
        /*000c*/ 	.word	0x00000000
        /*0010*/ 	.short	0x0009
        /*0012*/ 	.short	0x0048
        /*0014*/ 	.byte	0x00, 0xf5, 0x21, 0x00


	//----- nvinfo : EIATTR_KPARAM_INFO
	.align		4
.L_80:
        /*0018*/ 	.byte	0x04, 0x17
        /*001a*/ 	.short	(.L_82 - .L_81)
.L_81:
        /*001c*/ 	.word	0x00000000
        /*0020*/ 	.short	0x0008
        /*0022*/ 	.short	0x0040
        /*0024*/ 	.byte	0x00, 0xf5, 0x21, 0x00


	//----- nvinfo : EIATTR_KPARAM_INFO
	.align		4
.L_82:
        /*0028*/ 	.byte	0x04, 0x17
        /*002a*/ 	.short	(.L_84 - .L_83)
.L_83:
        /*002c*/ 	.word	0x00000000
        /*0030*/ 	.short	0x0007
        /*0032*/ 	.short	0x0038
        /*0034*/ 	.byte	0x00, 0xf0, 0x21, 0x00


	//----- nvinfo : EIATTR_KPARAM_INFO
	.align		4
.L_84:
        /*0038*/ 	.byte	0x04, 0x17
        /*003a*/ 	.short	(.L_86 - .L_85)
.L_85:
        /*003c*/ 	.word	0x00000000
        /*0040*/ 	.short	0x0006
        /*0042*/ 	.short	0x0030
        /*0044*/ 	.byte	0x00, 0xf5, 0x21, 0x00


	//----- nvinfo : EIATTR_KPARAM_INFO
	.align		4
.L_86:
        /*0048*/ 	.byte	0x04, 0x17
        /*004a*/ 	.short	(.L_88 - .L_87)
.L_87:
        /*004c*/ 	.word	0x00000000
        /*0050*/ 	.short	0x0005
        /*0052*/ 	.short	0x0028
        /*0054*/ 	.byte	0x00, 0xf0, 0x21, 0x00


	//----- nvinfo : EIATTR_KPARAM_INFO
	.align		4
.L_88:
        /*0058*/ 	.byte	0x04, 0x17
        /*005a*/ 	.short	(.L_90 - .L_89)
.L_89:
        /*005c*/ 	.word	0x00000000
        /*0060*/ 	.short	0x0004
        /*0062*/ 	.short	0x0020
        /*0064*/ 	.byte	0x00, 0xf0, 0x21, 0x00


	//----- nvinfo : EIATTR_KPARAM_INFO
	.align		4
.L_90:
        /*0068*/ 	.byte	0x04, 0x17
        /*006a*/ 	.short	(.L_92 - .L_91)
.L_91:
        /*006c*/ 	.word	0x00000000
        /*0070*/ 	.short	0x0003
        /*0072*/ 	.short	0x0018
        /*0074*/ 	.byte	0x00, 0xf5, 0x21, 0x00


	//----- nvinfo : EIATTR_KPARAM_INFO
	.align		4
.L_92:
        /*0078*/ 	.byte	0x04, 0x17
        /*007a*/ 	.short	(.L_94 - .L_93)
.L_93:
        /*007c*/ 	.word	0x00000000
        /*0080*/ 	.short	0x0002
        /*0082*/ 	.short	0x0010
        /*0084*/ 	.byte	0x00, 0xf0, 0x21, 0x00


	//----- nvinfo : EIATTR_KPARAM_INFO
	.align		4
.L_94:
        /*0088*/ 	.byte	0x04, 0x17
        /*008a*/ 	.short	(.L_96 - .L_95)
.L_95:
        /*008c*/ 	.word	0x00000000
        /*0090*/ 	.short	0x0001
        /*0092*/ 	.short	0x0008
        /*0094*/ 	.byte	0x00, 0xf0, 0x21, 0x00


	//----- nvinfo : EIATTR_KPARAM_INFO
	.align		4
.L_96:
        /*0098*/ 	.byte	0x04, 0x17
        /*009a*/ 	.short	(.L_98 - .L_97)
.L_97:
        /*009c*/ 	.word	0x00000000
        /*00a0*/ 	.short	0x0000
        /*00a2*/ 	.short	0x0000
        /*00a4*/ 	.byte	0x00, 0xf5, 0x21, 0x00


	//----- nvinfo : EIATTR_SPARSE_MMA_MASK
	.align		4
.L_98:
        /*00a8*/ 	.byte	0x03, 0x50
        /*00aa*/ 	.short	0x0000


	//----- nvinfo : EIATTR_MAXREG_COUNT
	.align		4
        /*00ac*/ 	.byte	0x03, 0x1b
        /*00ae*/ 	.short	0x00ff


	//----- nvinfo : EIATTR_MERCURY_ISA_VERSION
	.align		4
        /*00b0*/ 	.byte	0x03, 0x5f
        /*00b2*/ 	.short	0x0101


	//----- nvinfo : EIATTR_VRC_CTA_INIT_COUNT
	.align		4
        /*00b4*/ 	.byte	0x02, 0x4a
	.zero		1
	.zero		1


	//----- nvinfo : EIATTR_EXIT_INSTR_OFFSETS
	.align		4
        /*00b8*/ 	.byte	0x04, 0x1c
        /*00ba*/ 	.short	(.L_100 - .L_99)


	//   ....[0]....
.L_99:
        /*00bc*/ 	.word	0x00000110


	//   ....[1]....
        /*00c0*/ 	.word	0x00001150


	//   ....[2]....
        /*00c4*/ 	.word	0x00002670


	//   ....[3]....
        /*00c8*/ 	.word	0x000028a0


	//   ....[4]....
        /*00cc*/ 	.word	0x000029b0


	//   ....[5]....
        /*00d0*/ 	.word	0x000034c0


	//----- nvinfo : EIATTR_CRS_STACK_SIZE
	.align		4
.L_100:
        /*00d4*/ 	.byte	0x04, 0x1e
        /*00d6*/ 	.short	(.L_102 - .L_101)
.L_101:
        /*00d8*/ 	.word	0x00000000


	//----- nvinfo : EIATTR_CBANK_PARAM_SIZE
	.align		4
.L_102:
        /*00dc*/ 	.byte	0x03, 0x19
        /*00de*/ 	.short	0x0050


	//----- nvinfo : EIATTR_PARAM_CBANK
	.align		4
        /*00e0*/ 	.byte	0x04, 0x0a
        /*00e2*/ 	.short	(.L_104 - .L_103)
	.align		4
.L_103:
        /*00e4*/ 	.word	index@(.nv.constant0._Z6searchPjmmS_mmS_mS_Pv)
        /*00e8*/ 	.short	0x0380
        /*00ea*/ 	.short	0x0050


	//----- nvinfo : EIATTR_SW_WAR
	.align		4
.L_104:
        /*00ec*/ 	.byte	0x04, 0x36
        /*00ee*/ 	.short	(.L_106 - .L_105)
.L_105:
        /*00f0*/ 	.word	0x00000008
.L_106:


//--------------------- .nv.info._Z7insert4PjmmS_mmS_mPv --------------------------
	.section	.nv.info._Z7insert4PjmmS_mmS_mPv,"",@"SHT_CUDA_INFO"
	.sectionflags	@""
	.align	4


	//----- nvinfo : EIATTR_CUDA_API_VERSION
	.align		4
        /*0000*/ 	.byte	0x04, 0x37
        /*0002*/ 	.short	(.L_108 - .L_107)
.L_107:
        /*0004*/ 	.word	0x00000082


	//----- nvinfo : EIATTR_KPARAM_INFO
	.align		4
.L_108:
        /*0008*/ 	.byte	0x04, 0x17
        /*000a*/ 	.short	(.L_110 - .L_109)
.L_109:
        /*000c*/ 	.word	0x00000000
        /*0010*/ 	.short	0x0008
        /*0012*/ 	.short	0x0040
        /*0014*/ 	.byte	0x00, 0xf5, 0x21, 0x00


	//----- nvinfo : EIATTR_KPARAM_INFO
	.align		4
.L_110:
        /*0018*/ 	.byte	0x04, 0x17
        /*001a*/ 	.short	(.L_112 - .L_111)
.L_111:
        /*001c*/ 	.word	0x00000000
        /*0020*/ 	.short	0x0007
        /*0022*/ 	.short	0x0038
        /*0024*/ 	.byte	0x00, 0xf0, 0x21, 0x00


	//----- nvinfo : EIATTR_KPARAM_INFO
	.align		4
.L_112:
        /*0028*/ 	.byte	0x04, 0x17
        /*002a*/ 	.short	(.L_114 - .L_113)
.L_113:
        /*002c*/ 	.word	0x00000000
        /*0030*/ 	.short	0x0006
        /*0032*/ 	.short	0x0030
        /*0034*/ 	.byte	0x00, 0xf5, 0x21, 0x00


	//----- nvinfo : EIATTR_KPARAM_INFO
	.align		4
.L_114:
        /*0038*/ 	.byte	0x04, 0x17
        /*003a*/ 	.short	(.L_116 - .L_115)
.L_115:
        /*003c*/ 	.word	0x00000000
        /*0040*/ 	.short	0x0005
        /*0042*/ 	.short	0x0028
        /*0044*/ 	.byte	0x00, 0xf0, 0x21, 0x00


	//----- nvinfo : EIATTR_KPARAM_INFO
	.align		4
.L_116:
        /*0048*/ 	.byte	0x04, 0x17
        /*004a*/ 	.short	(.L_118 - .L_117)
.L_117:
        /*004c*/ 	.word	0x00000000
        /*0050*/ 	.short	0x0004
        /*0052*/ 	.short	0x0020
        /*0054*/ 	.byte	0x00, 0xf0, 0x21, 0x00


	//----- nvinfo : EIATTR_KPARAM_INFO
	.align		4
.L_118:
        /*0058*/ 	.byte	0x04, 0x17
        /*005a*/ 	.short	(.L_120 - .L_119)
.L_119:
        /*005c*/ 	.word	0x00000000
        /*0060*/ 	.short	0x0003
        /*0062*/ 	.short	0x0018
        /*0064*/ 	.byte	0x00, 0xf5, 0x21, 0x00


	//----- nvinfo : EIATTR_KPARAM_INFO
	.align		4
.L_120:
        /*0068*/ 	.byte	0x04, 0x17
        /*006a*/ 	.short	(.L_122 - .L_121)
.L_121:
        /*006c*/ 	.word	0x00000000
        /*0070*/ 	.short	0x0002
        /*0072*/ 	.short	0x0010
        /*0074*/ 	.byte	0x00, 0xf0, 0x21, 0x00


	//----- nvinfo : EIATTR_KPARAM_INFO
	.align		4
.L_122:
        /*0078*/ 	.byte	0x04, 0x17
        /*007a*/ 	.short	(.L_124 - .L_123)
.L_123:
        /*007c*/ 	.word	0x00000000
        /*0080*/ 	.short	0x0001
        /*0082*/ 	.short	0x0008
        /*0084*/ 	.byte	0x00, 0xf0, 0x21, 0x00


	//----- nvinfo : EIATTR_KPARAM_INFO
	.align		4
.L_124:
        /*0088*/ 	.byte	0x04, 0x17
        /*008a*/ 	.short	(.L_126 - .L_125)
.L_125:
        /*008c*/ 	.word	0x00000000
        /*0090*/ 	.short	0x0000
        /*0092*/ 	.short	0x0000
        /*0094*/ 	.byte	0x00, 0xf5, 0x21, 0x00


	//----- nvinfo : EIATTR_SPARSE_MMA_MASK
	.align		4
.L_126:
        /*0098*/ 	.byte	0x03, 0x50
        /*009a*/ 	.short	0x0000


	//----- nvinfo : EIATTR_MAXREG_COUNT
	.align		4
        /*009c*/ 	.byte	0x03, 0x1b
        /*009e*/ 	.short	0x00ff


	//----- nvinfo : EIATTR_MERCURY_ISA_VERSION
	.align		4
        /*00a0*/ 	.byte	0x03, 0x5f
        /*00a2*/ 	.short	0x0101


	//----- nvinfo : EIATTR_VRC_CTA_INIT_COUNT
	.align		4
        /*00a4*/ 	.byte	0x02, 0x4a
	.zero		1
	.zero		1


	//----- nvinfo : EIATTR_EXIT_INSTR_OFFSETS
	.align		4
        /*00a8*/ 	.byte	0x04, 0x1c
        /*00aa*/ 	.short	(.L_128 - .L_127)


	//   ....[0]....
.L_127:
        /*00ac*/ 	.word	0x000000d0


	//   ....[1]....
        /*00b0*/ 	.word	0x00000450


	//   ....[2]....
        /*00b4*/ 	.word	0x00000910


	//   ....[3]....
        /*00b8*/ 	.word	0x00000930


	//   ....[4]....
        /*00bc*/ 	.word	0x00000980


	//   ....[5]....
        /*00c0*/ 	.word	0x00001410


	//   ....[6]....
        /*00c4*/ 	.word	0x000018d0


	//   ....[7]....
        /*00c8*/ 	.word	0x00002740


	//----- nvinfo : EIATTR_CRS_STACK_SIZE
	.align		4
.L_128:
        /*00cc*/ 	.byte	0x04, 0x1e
        /*00ce*/ 	.short	(.L_130 - .L_129)
.L_129:
        /*00d0*/ 	.word	0x00000000


	//----- nvinfo : EIATTR_CBANK_PARAM_SIZE
	.align		4
.L_130:
        /*00d4*/ 	.byte	0x03, 0x19
        /*00d6*/ 	.short	0x0048


	//----- nvinfo : EIATTR_PARAM_CBANK
	.align		4
        /*00d8*/ 	.byte	0x04, 0x0a
        /*00da*/ 	.short	(.L_132 - .L_131)
	.align		4
.L_131:
        /*00dc*/ 	.word	index@(.nv.constant0._Z7insert4PjmmS_mmS_mPv)
        /*00e0*/ 	.short	0x0380
        /*00e2*/ 	.short	0x0048


	//----- nvinfo : EIATTR_SW_WAR
	.align		4
.L_132:
        /*00e4*/ 	.byte	0x04, 0x36
        /*00e6*/ 	.short	(.L_134 - .L_133)
.L_133:
        /*00e8*/ 	.word	0x00000008
.L_134:


//--------------------- .nv.info._Z7insert3PjmmS_mmS_mPv --------------------------
	.section	.nv.info._Z7insert3PjmmS_mmS_mPv,"",@"SHT_CUDA_INFO"
	.sectionflags	@""
	.align	4


	//----- nvinfo : EIATTR_CUDA_API_VERSION
	.align		4
        /*0000*/ 	.byte	0x04, 0x37
        /*0002*/ 	.short	(.L_136 - .L_135)
.L_135:
        /*0004*/ 	.word	0x00000082


	//----- nvinfo : EIATTR_KPARAM_INFO
	.align		4
.L_136:
        /*0008*/ 	.byte	0x04, 0x17
        /*000a*/ 	.short	(.L_138 - .L_137)
.L_137:
        /*000c*/ 	.word	0x00000000
        /*0010*/ 	.short	0x0008
        /*0012*/ 	.short	0x0040
        /*0014*/ 	.byte	0x00, 0xf5, 0x21, 0x00


	//----- nvinfo : EIATTR_KPARAM_INFO
	.align		4
.L_138:
        /*0018*/ 	.byte	0x04, 0x17
        /*001a*/ 	.short	(.L_140 - .L_139)
.L_139:
        /*001c*/ 	.word	0x00000000
        /*0020*/ 	.short	0x0007
        /*0022*/ 	.short	0x0038
        /*0024*/ 	.byte	0x00, 0xf0, 0x21, 0x00


	//----- nvinfo : EIATTR_KPARAM_INFO
	.align		4
.L_140:
        /*0028*/ 	.byte	0x04, 0x17
        /*002a*/ 	.short	(.L_142 - .L_141)
.L_141:
        /*002c*/ 	.word	0x00000000
        /*0030*/ 	.short	0x0006
        /*0032*/ 	.short	0x0030
        /*0034*/ 	.byte	0x00, 0xf5, 0x21, 0x00


	//----- nvinfo : EIATTR_KPARAM_INFO
	.align		4
.L_142:
        /*0038*/ 	.byte	0x04, 0x17
        /*003a*/ 	.short	(.L_144 - .L_143)
.L_143:
        /*003c*/ 	.word	0x00000000
        /*0040*/ 	.short	0x0005
        /*0042*/ 	.short	0x0028
        /*0044*/ 	.byte	0x00, 0xf0, 0x21, 0x00


	//----- nvinfo : EIATTR_KPARAM_INFO
	.align		4
.L_144:
        /*0048*/ 	.byte	0x04, 0x17
        /*004a*/ 	.short	(.L_146 - .L_145)
.L_145:
        /*004c*/ 	.word	0x00000000
        /*0050*/ 	.short	0x0004
        /*0052*/ 	.short	0x0020
        /*0054*/ 	.byte	0x00, 0xf0, 0x21, 0x00


	//----- nvinfo : EIATTR_KPARAM_INFO
	.align		4
.L_146:
        /*0058*/ 	.byte	0x04, 0x17
        /*005a*/ 	.short	(.L_148 - .L_147)
.L_147:
        /*005c*/ 	.word	0x00000000
        /*0060*/ 	.short	0x0003
        /*0062*/ 	.short	0x0018
        /*0064*/ 	.byte	0x00, 0xf5, 0x21, 0x00


	//----- nvinfo : EIATTR_KPARAM_INFO
	.align		4
.L_148:
        /*0068*/ 	.byte	0x04, 0x17
        /*006a*/ 	.short	(.L_150 - .L_149)
.L_149:
        /*006c*/ 	.word	0x00000000
        /*0070*/ 	.short	0x0002
        /*0072*/ 	.short	0x0010
        /*0074*/ 	.byte	0x00, 0xf0, 0x21, 0x00


	//----- nvinfo : EIATTR_KPARAM_INFO
	.align		4
.L_150:
        /*0078*/ 	.byte	0x04, 0x17
        /*007a*/ 	.short	(.L_152 - .L_151)
.L_151:
        /*007c*/ 	.word	0x00000000
        /*0080*/ 	.short	0x0001
        /*0082*/ 	.short	0x0008
        /*0084*/ 	.byte	0x00, 0xf0, 0x21, 0x00


	//----- nvinfo : EIATTR_KPARAM_INFO
	.align		4
.L_152:
        /*0088*/ 	.byte	0x04, 0x17
        /*008a*/ 	.short	(.L_154 - .L_153)
.L_153:
        /*008c*/ 	.word	0x00000000
        /*0090*/ 	.short	0x0000
        /*0092*/ 	.short	0x0000
        /*0094*/ 	.byte	0x00, 0xf5, 0x21, 0x00


	//----- nvinfo : EIATTR_SPARSE_MMA_MASK
	.align		4
.L_154:
        /*0098*/ 	.byte	0x03, 0x50
        /*009a*/ 	.short	0x0000


	//----- nvinfo : EIATTR_MAXREG_COUNT
	.align		4
        /*009c*/ 	.byte	0x03, 0x1b
        /*009e*/ 	.short	0x00ff


	//----- nvinfo : EIATTR_MERCURY_ISA_VERSION
	.align		4
        /*00a0*/ 	.byte	0x03, 0x5f
        /*00a2*/ 	.short	0x0101


	//----- nvinfo : EIATTR_VRC_CTA_INIT_COUNT
	.align		4
        /*00a4*/ 	.byte	0x02, 0x4a
	.zero		1
	.zero		1


	//----- nvinfo : EIATTR_EXIT_INSTR_OFFSETS
	.align		4
        /*00a8*/ 	.byte	0x04, 0x1c
        /*00aa*/ 	.short	(.L_156 - .L_155)


	//   ....[0]....
.L_155:
        /*00ac*/ 	.word	0x00000010


	//----- nvinfo : EIATTR_CBANK_PARAM_SIZE
	.align		4
.L_156:
        /*00b0*/ 	.byte	0x03, 0x19
        /*00b2*/ 	.short	0x0048


	//----- nvinfo : EIATTR_PARAM_CBANK
	.align		4
        /*00b4*/ 	.byte	0x04, 0x0a
        /*00b6*/ 	.short	(.L_158 - .L_157)
	.align		4
.L_157:
        /*00b8*/ 	.word	index@(.nv.constant0._Z7insert3PjmmS_mmS_mPv)
        /*00bc*/ 	.short	0x0380
        /*00be*/ 	.short	0x0048


	//----- nvinfo : EIATTR_SW_WAR
	.align		4
.L_158:
        /*00c0*/ 	.byte	0x04, 0x36
        /*00c2*/ 	.short	(.L_160 - .L_159)
.L_159:
        /*00c4*/ 	.word	0x00000008
.L_160:


//--------------------- .nv.info._Z7insert2PjmmS_mmS_mPv --------------------------
	.section	.nv.info._Z7insert2PjmmS_mmS_mPv,"",@"SHT_CUDA_INFO"
	.sectionflags	@""
	.align	4


	//----- nvinfo : EIATTR_CUDA_API_VERSION
	.align		4
        /*0000*/ 	.byte	0x04, 0x37
        /*0002*/ 	.short	(.L_162 - .L_161)
.L_161:
        /*0004*/ 	.word	0x00000082


	//----- nvinfo : EIATTR_KPARAM_INFO
	.align		4
.L_162:
        /*0008*/ 	.byte	0x04, 0x17
        /*000a*/ 	.short	(.L_164 - .L_163)
.L_163:
        /*000c*/ 	.word	0x00000000
        /*0010*/ 	.short	0x0008
        /*0012*/ 	.short	0x0040
        /*0014*/ 	.byte	0x00, 0xf5, 0x21, 0x00


	//----- nvinfo : EIATTR_KPARAM_INFO
	.align		4
.L_164:
        /*0018*/ 	.byte	0x04, 0x17
        /*001a*/ 	.short	(.L_166 - .L_165)
.L_165:
        /*001c*/ 	.word	0x00000000
        /*0020*/ 	.short	0x0007
        /*0022*/ 	.short	0x0038
        /*0024*/ 	.byte	0x00, 0xf0, 0x21, 0x00


	//----- nvinfo : EIATTR_KPARAM_INFO
	.align		4
.L_166:
        /*0028*/ 	.byte	0x04, 0x17
        /*002a*/ 	.short	(.L_168 - .L_167)
.L_167:
        /*002c*/ 	.word	0x00000000
        /*0030*/ 	.short	0x0006
        /*0032*/ 	.short	0x0030
        /*0034*/ 	.byte	0x00, 0xf5, 0x21, 0x00


	//----- nvinfo : EIATTR_KPARAM_INFO
	.align		4
.L_168:
        /*0038*/ 	.byte	0x04, 0x17
        /*003a*/ 	.short	(.L_170 - .L_169)
.L_169:
        /*003c*/ 	.word	0x00000000
        /*0040*/ 	.short	0x0005
        /*0042*/ 	.short	0x0028
        /*0044*/ 	.byte	0x00, 0xf0, 0x21, 0x00


	//----- nvinfo : EIATTR_KPARAM_INFO
	.align		4
.L_170:
        /*0048*/ 	.byte	0x04, 0x17
        /*004a*/ 	.short	(.L_172 - .L_171)
.L_171:
        /*004c*/ 	.word	0x00000000
        /*0050*/ 	.short	0x0004
        /*0052*/ 	.short	0x0020
        /*0054*/ 	.byte	0x00, 0xf0, 0x21, 0x00


	//----- nvinfo : EIATTR_KPARAM_INFO
	.align		4
.L_172:
        /*0058*/ 	.byte	0x04, 0x17
        /*005a*/ 	.short	(.L_174 - .L_173)
.L_173:
        /*005c*/ 	.word	0x00000000
        /*0060*/ 	.short	0x0003
        /*0062*/ 	.short	0x0018
        /*0064*/ 	.byte	0x00, 0xf5, 0x21, 0x00


	//----- nvinfo : EIATTR_KPARAM_INFO
	.align		4
.L_174:
        /*0068*/ 	.byte	0x04, 0x17
        /*006a*/ 	.short	(.L_176 - .L_175)
.L_175:
        /*006c*/ 	.word	0x00000000
        /*0070*/ 	.short	0x0002
        /*0072*/ 	.short	0x0010
        /*0074*/ 	.byte	0x00, 0xf0, 0x21, 0x00


	//----- nvinfo : EIATTR_KPARAM_INFO
	.align		4
.L_176:
        /*0078*/ 	.byte	0x04, 0x17
        /*007a*/ 	.short	(.L_178 - .L_177)
.L_177:
        /*007c*/ 	.word	0x00000000
        /*0080*/ 	.short	0x0001
        /*0082*/ 	.short	0x0008
        /*0084*/ 	.byte	0x00, 0xf0, 0x21, 0x00


	//----- nvinfo : EIATTR_KPARAM_INFO
	.align		4
.L_178:
        /*0088*/ 	.byte	0x04, 0x17
        /*008a*/ 	.short	(.L_180 - .L_179)
.L_179:
        /*008c*/ 	.word	0x00000000
        /*0090*/ 	.short	0x0000
        /*0092*/ 	.short	0x0000
        /*0094*/ 	.byte	0x00, 0xf5, 0x21, 0x00


	//----- nvinfo : EIATTR_SPARSE_MMA_MASK
	.align		4
.L_180:
        /*0098*/ 	.byte	0x03, 0x50
        /*009a*/ 	.short	0x0000


	//----- nvinfo : EIATTR_MAXREG_COUNT
	.align		4
        /*009c*/ 	.byte	0x03, 0x1b
        /*009e*/ 	.short	0x00ff


	//----- nvinfo : EIATTR_MERCURY_ISA_VERSION
	.align		4
        /*00a0*/ 	.byte	0x03, 0x5f
        /*00a2*/ 	.short	0x0101


	//----- nvinfo : EIATTR_INT_WARP_WIDE_INSTR_OFFSETS
	.align		4
        /*00a4*/ 	.byte	0x04, 0x31
        /*00a6*/ 	.short	(.L_182 - .L_181)


	//   ....[0]....
.L_181:
        /*00a8*/ 	.word	0x00000330


	//   ....[1]....
        /*00ac*/ 	.word	0x00000530


	//   ....[2]....
        /*00b0*/ 	.word	0x00000610


	//   ....[3]....
        /*00b4*/ 	.word	0x000006e0


	//----- nvinfo : EIATTR_VRC_CTA_INIT_COUNT
	.align		4
.L_182:
        /*00b8*/ 	.byte	0x02, 0x4a
	.zero		1
	.zero		1


	//----- nvinfo : EIATTR_EXIT_INSTR_OFFSETS
	.align		4
        /*00bc*/ 	.byte	0x04, 0x1c
        /*00be*/ 	.short	(.L_184 - .L_183)


	//   ....[0]....
.L_183:
        /*00c0*/ 	.word	0x000000d0


	//   ....[1]....
        /*00c4*/ 	.word	0x00000110


	//   ....[2]....
        /*00c8*/ 	.word	0x00000790


	//   ....[3]....
        /*00cc*/ 	.word	0x00001440


	//----- nvinfo : EIATTR_CRS_STACK_SIZE
	.align		4
.L_184:
        /*00d0*/ 	.byte	0x04, 0x1e
        /*00d2*/ 	.short	(.L_186 - .L_185)
.L_185:
        /*00d4*/ 	.word	0x00000000


	//----- nvinfo : EIATTR_CBANK_PARAM_SIZE
	.align		4
.L_186:
        /*00d8*/ 	.byte	0x03, 0x19
        /*00da*/ 	.short	0x0048


	//----- nvinfo : EIATTR_PARAM_CBANK
	.align		4
        /*00dc*/ 	.byte	0x04, 0x0a
        /*00de*/ 	.short	(.L_188 - .L_187)
	.align		4
.L_187:
        /*00e0*/ 	.word	index@(.nv.constant0._Z7insert2PjmmS_mmS_mPv)
        /*00e4*/ 	.short	0x0380
        /*00e6*/ 	.short	0x0048


	//----- nvinfo : EIATTR_SW_WAR
	.align		4
.L_188:
        /*00e8*/ 	.byte	0x04, 0x36
        /*00ea*/ 	.short	(.L_190 - .L_189)
.L_189:
        /*00ec*/ 	.word	0x00000008
.L_190:


//--------------------- .nv.info._Z6insertPjmmS_mmS_mPv --------------------------
	.section	.nv.info._Z6insertPjmmS_mmS_mPv,"",@"SHT_CUDA_INFO"
	.sectionflags	@""
	.align	4


	//----- nvinfo : EIATTR_CUDA_API_VERSION
	.align		4
        /*0000*/ 	.byte	0x04, 0x37
        /*0002*/ 	.short	(.L_192 - .L_191)
.L_191:
        /*0004*/ 	.word	0x00000082


	//----- nvinfo : EIATTR_KPARAM_INFO
	.align		4
.L_192:
        /*0008*/ 	.byte	0x04, 0x17
        /*000a*/ 	.short	(.L_194 - .L_193)
.L_193:
        /*000c*/ 	.word	0x00000000
        /*0010*/ 	.short	0x0008
        /*0012*/ 	.short	0x0040
        /*0014*/ 	.byte	0x00, 0xf5, 0x21, 0x00


	//----- nvinfo : EIATTR_KPARAM_INFO
	.align		4
.L_194:
        /*0018*/ 	.byte	0x04, 0x17
        /*001a*/ 	.short	(.L_196 - .L_195)
.L_195:
        /*001c*/ 	.word	0x00000000
        /*0020*/ 	.short	0x0007
        /*0022*/ 	.short	0x0038
        /*0024*/ 	.byte	0x00, 0xf0, 0x21, 0x00


	//----- nvinfo : EIATTR_KPARAM_INFO
	.align		4
.L_196:
        /*0028*/ 	.byte	0x04, 0x17
        /*002a*/ 	.short	(.L_198 - .L_197)
.L_197:
        /*002c*/ 	.word	0x00000000
        /*0030*/ 	.short	0x0006
        /*0032*/ 	.short	0x0030
        /*0034*/ 	.byte	0x00, 0xf5, 0x21, 0x00


	//----- nvinfo : EIATTR_KPARAM_INFO
	.align		4
.L_198:
        /*0038*/ 	.byte	0x04, 0x17
        /*003a*/ 	.short	(.L_200 - .L_199)
.L_199:
        /*003c*/ 	.word	0x00000000
        /*0040*/ 	.short	0x0005
        /*0042*/ 	.short	0x0028
        /*0044*/ 	.byte	0x00, 0xf0, 0x21, 0x00


	//----- nvinfo : EIATTR_KPARAM_INFO
	.align		4
.L_200:
        /*0048*/ 	.byte	0x04, 0x17
        /*004a*/ 	.short	(.L_202 - .L_201)
.L_201:
        /*004c*/ 	.word	0x00000000
        /*0050*/ 	.short	0x0004
        /*0052*/ 	.short	0x0020
        /*0054*/ 	.byte	0x00, 0xf0, 0x21, 0x00


	//----- nvinfo : EIATTR_KPARAM_INFO
	.align		4
.L_202:
        /*0058*/ 	.byte	0x04, 0x17
        /*005a*/ 	.short	(.L_204 - .L_203)
.L_203:
        /*005c*/ 	.word	0x00000000
        /*0060*/ 	.short	0x0003
        /*0062*/ 	.short	0x0018
        /*0064*/ 	.byte	0x00, 0xf5, 0x21, 0x00


	//----- nvinfo : EIATTR_KPARAM_INFO
	.align		4
.L_204:
        /*0068*/ 	.byte	0x04, 0x17
        /*006a*/ 	.short	(.L_206 - .L_205)
.L_205:
        /*006c*/ 	.word	0x00000000
        /*0070*/ 	.short	0x0002
        /*0072*/ 	.short	0x0010
        /*0074*/ 	.byte	0x00, 0xf0, 0x21, 0x00


	//----- nvinfo : EIATTR_KPARAM_INFO
	.align		4
.L_206:
        /*0078*/ 	.byte	0x04, 0x17
        /*007a*/ 	.short	(.L_208 - .L_207)
.L_207:
        /*007c*/ 	.word	0x00000000
        /*0080*/ 	.short	0x0001
        /*0082*/ 	.short	0x0008
        /*0084*/ 	.byte	0x00, 0xf0, 0x21, 0x00


	//----- nvinfo : EIATTR_KPARAM_INFO
	.align		4
.L_208:
        /*0088*/ 	.byte	0x04, 0x17
        /*008a*/ 	.short	(.L_210 - .L_209)
.L_209:
        /*008c*/ 	.word	0x00000000
        /*0090*/ 	.short	0x0000
        /*0092*/ 	.short	0x0000
        /*0094*/ 	.byte	0x00, 0xf5, 0x21, 0x00


	//----- nvinfo : EIATTR_SPARSE_MMA_MASK
	.align		4
.L_210:
        /*0098*/ 	.byte	0x03, 0x50
        /*009a*/ 	.short	0x0000


	//----- nvinfo : EIATTR_MAXREG_COUNT
	.align		4
        /*009c*/ 	.byte	0x03, 0x1b
        /*009e*/ 	.short	0x00ff


	//----- nvinfo : EIATTR_MERCURY_ISA_VERSION
	.align		4
        /*00a0*/ 	.byte	0x03, 0x5f
        /*00a2*/ 	.short	0x0101


	//----- nvinfo : EIATTR_INT_WARP_WIDE_INSTR_OFFSETS
	.align		4
        /*00a4*/ 	.byte	0x04, 0x31
        /*00a6*/ 	.short	(.L_212 - .L_211)


	//   ....[0]....
.L_211:
        /*00a8*/ 	.word	0x00000370


	//   ....[1]....
        /*00ac*/ 	.word	0x00000570


	//   ....[2]....
        /*00b0*/ 	.word	0x00000650


	//   ....[3]....
        /*00b4*/ 	.word	0x00000720


	//----- nvinfo : EIATTR_VRC_CTA_INIT_COUNT
	.align		4
.L_212:
        /*00b8*/ 	.byte	0x02, 0x4a
	.zero		1
	.zero		1


	//----- nvinfo : EIATTR_EXIT_INSTR_OFFSETS
	.align		4
        /*00bc*/ 	.byte	0x04, 0x1c
        /*00be*/ 	.short	(.L_214 - .L_213)


	//   ....[0]....
.L_213:
        /*00c0*/ 	.word	0x00000110


	//   ....[1]....
        /*00c4*/ 	.word	0x00000150


	//   ....[2]....
        /*00c8*/ 	.word	0x000007d0


	//   ....[3]....
        /*00cc*/ 	.word	0x00001400


	//----- nvinfo : EIATTR_CRS_STACK_SIZE
	.align		4
.L_214:
        /*00d0*/ 	.byte	0x04, 0x1e
        /*00d2*/ 	.short	(.L_216 - .L_215)
.L_215:
        /*00d4*/ 	.word	0x00000000


	//----- nvinfo : EIATTR_CBANK_PARAM_SIZE
	.align		4
.L_216:
        /*00d8*/ 	.byte	0x03, 0x19
        /*00da*/ 	.short	0x0048


	//----- nvinfo : EIATTR_PARAM_CBANK
	.align		4
        /*00dc*/ 	.byte	0x04, 0x0a
        /*00de*/ 	.short	(.L_218 - .L_217)
	.align		4
.L_217:
        /*00e0*/ 	.word	index@(.nv.constant0._Z6insertPjmmS_mmS_mPv)
        /*00e4*/ 	.short	0x0380
        /*00e6*/ 	.short	0x0048


	//----- nvinfo : EIATTR_SW_WAR
	.align		4
.L_218:
        /*00e8*/ 	.byte	0x04, 0x36
        /*00ea*/ 	.short	(.L_220 - .L_219)
.L_219:
        /*00ec*/ 	.word	0x00000008
.L_220:


//--------------------- .nv.callgraph             --------------------------
	.section	.nv.callgraph,"",@"SHT_CUDA_CALLGRAPH"
	.align	4
	.sectionentsize	8
	.align		4
        /*0000*/ 	.word	0x00000000
	.align		4
        /*0004*/ 	.word	0xffffffff
	.align		4
        /*0008*/ 	.word	index@(_Z4testv)
	.align		4
        /*000c*/ 	.word	index@(vprintf)
	.align		4
        /*0010*/ 	.word	0x00000000
	.align		4
        /*0014*/ 	.word	0xfffffffe
	.align		4
        /*0018*/ 	.word	0x00000000
	.align		4
        /*001c*/ 	.word	0xfffffffd
	.align		4
        /*0020*/ 	.word	0x00000000
	.align		4
        /*0024*/ 	.word	0xfffffffc


//--------------------- .nv.constant4             --------------------------
	.section	.nv.constant4,"a",@progbits
	.align	8
	.align		8
.nv.constant4:
        /*0000*/ 	.dword	vprintf
	.align		8
        /*0008*/ 	.dword	$str


//--------------------- .text._Z4testv            --------------------------
	.section	.text._Z4testv,"ax",@progbits
	.align	128
        .global         _Z4testv
        .type           _Z4testv,@function
        .size           _Z4testv,(.L_x_119 - _Z4testv)
        .other          _Z4testv,@"STO_CUDA_ENTRY STV_DEFAULT"
_Z4testv:
.text._Z4testv:
[----:B------:R-:W0:Y:S01]  /*0000*/  LDC R1, c[0x0][0x37c] ;  /* 0x0000df00ff017b82 */ /* 0x000e220000000800 */
[----:B------:R-:W-:Y:S01]  /*0010*/  MOV R0, 0x0 ;  /* 0x0000000000007802 */ /* 0x000fe20000000f00 */
[----:B------:R-:W1:Y:S01]  /*0020*/  LDCU.64 UR4, c[0x4][0x8] ;  /* 0x01000100ff0477ac */ /* 0x000e620008000a00 */
[----:B------:R-:W-:-:S05]  /*0030*/  CS2R R6, SRZ ;  /* 0x0000000000067805 */ /* 0x000fca000001ff00 */
[----:B------:R2:W3:Y:S01]  /*0040*/  LDC.64 R2, c[0x4][R0] ;  /* 0x0100000000027b82 */ /* 0x0004e20000000a00 */
[----:B-1----:R-:W-:Y:S02]  /*0050*/  IMAD.U32 R4, RZ, RZ, UR4 ;  /* 0x00000004ff047e24 */ /* 0x002fe4000f8e00ff */
[----:B--2---:R-:W-:-:S07]  /*0060*/  IMAD.U32 R5, RZ, RZ, UR5 ;  /* 0x00000005ff057e24 */ /* 0x004fce000f8e00ff */
[----:B------:R-:W-:-:S07]  /*0070*/  LEPC R20, `(.L_x_0) ;  /* 0x000000001014794e */ /* 0x000fce0000000000 */
[----:B0--3--:R-:W-:Y:S05]  /*0080*/  CALL.ABS.NOINC R2 ;  /* 0x0000000002007343 */ /* 0x009fea0003c00000 */
.L_x_0:
[----:B------:R-:W-:Y:S05]  /*0090*/  EXIT ;  /* 0x000000000000794d */ /* 0x000fea0003800000 */
.L_x_1:
[----:B------:R-:W-:-:S00]  /*00a0*/  BRA `(.L_x_1) ;  /* 0xfffffffc00fc7947 */ /* 0x000fc0000383ffff */
[----:B------:R-:W-:-:S00]  /*00b0*/  NOP ;  /* 0x0000000000007918 */ /* 0x000fc00000000000 */
        /* <DEDUP_REMOVED lines=12> */
.L_x_119:


//--------------------- .text._Z6randomPjmm       --------------------------
	.section	.text._Z6randomPjmm,"ax",@progbits
	.align	128
        .global         _Z6randomPjmm
        .type           _Z6randomPjmm,@function
        .size           _Z6randomPjmm,(.L_x_120 - _Z6randomPjmm)
        .other          _Z6randomPjmm,@"STO_CUDA_ENTRY STV_DEFAULT"
_Z6randomPjmm:
.text._Z6randomPjmm:
[----:B------:R-:W-:Y:S01]  /*0000*/  LDC R1, c[0x0][0x37c] ;  /* 0x0000df00ff017b82 */ /* 0x000fe20000000800 */
[----:B------:R-:W0:Y:S07]  /*0010*/  S2R R0, SR_TID.X ;  /* 0x0000000000007919 */ /* 0x000e2e0000002100 */
[----:B------:R-:W0:Y:S01]  /*0020*/  S2UR UR4, SR_CTAID.X ;  /* 0x00000000000479c3 */ /* 0x000e220000002500 */
[----:B------:R-:W1:Y:S01]  /*0030*/  LDCU.64 UR6, c[0x0][0x390] ;  /* 0x00007200ff0677ac */ /* 0x000e620008000a00 */
[----:B------:R-:W2:Y:S06]  /*0040*/  LDCU.64 UR8, c[0x0][0x388] ;  /* 0x00007100ff0877ac */ /* 0x000eac0008000a00 */
[----:B------:R-:W0:Y:S02]  /*0050*/  LDC R5, c[0x0][0x360] ;  /* 0x0000d800ff057b82 */ /* 0x000e240000000800 */
[----:B0-----:R-:W-:-:S04]  /*0060*/  IMAD R5, R5, UR4, R0 ;  /* 0x0000000405057c24 */ /* 0x001fc8000f8e0200 */
[----:B-1----:R-:W-:-:S04]  /*0070*/  IMAD.WIDE.U32 R2, R5, UR6, RZ ;  /* 0x0000000605027c25 */ /* 0x002fc8000f8e00ff */
[----:B------:R-:W-:Y:S01]  /*0080*/  IMAD R11, R5, UR7, R3 ;  /* 0x00000007050b7c24 */ /* 0x000fe2000f8e0203 */
[----:B------:R-:W-:-:S04]  /*0090*/  IADD3 R0, P0, PT, R2, UR6, RZ ;  /* 0x0000000602007c10 */ /* 0x000fc8000ff1e0ff */
[----:B------:R-:W-:Y:S02]  /*00a0*/  IADD3.X R4, PT, PT, R11, UR7, RZ, P0, !PT ;  /* 0x000000070b047c10 */ /* 0x000fe400087fe4ff */
[----:B--2---:R-:W-:-:S04]  /*00b0*/  ISETP.LT.U32.AND P0, PT, R0, UR8, PT ;  /* 0x0000000800007c0c */ /* 0x004fc8000bf01070 */
[----:B------:R-:W-:-:S04]  /*00c0*/  ISETP.LT.U32.AND.EX P0, PT, R4, UR9, PT, P0 ;  /* 0x0000000904007c0c */ /* 0x000fc8000bf01100 */
[----:B------:R-:W-:Y:S02]  /*00d0*/  SEL R0, R0, UR8, P0 ;  /* 0x0000000800007c07 */ /* 0x000fe40008000000 */
[----:B------:R-:W-:Y:S02]  /*00e0*/  SEL R4, R4, UR9, P0 ;  /* 0x0000000904047c07 */ /* 0x000fe40008000000 */
[----:B------:R-:W-:-:S04]  /*00f0*/  ISETP.GE.U32.AND P0, PT, R2, R0, PT ;  /* 0x000000000200720c */ /* 0x000fc80003f06070 */
[----:B------:R-:W-:-:S13]  /*0100*/  ISETP.GE.U32.AND.EX P0, PT, R11, R4, PT, P0 ;  /* 0x000000040b00720c */ /* 0x000fda0003f06100 */
[----:B------:R-:W-:Y:S05]  /*0110*/  @P0 EXIT ;  /* 0x000000000000094d */ /* 0x000fea0003800000 */
[C-C-:B------:R-:W-:Y:S01]  /*0120*/  IMAD.IADD R9, R0.reuse, 0x1, -R2.reuse ;  /* 0x0000000100097824 */ /* 0x140fe200078e0a02 */
[----:B------:R-:W-:Y:S01]  /*0130*/  IADD3 R5, P2, PT, -R0, R2, RZ ;  /* 0x0000000200057210 */ /* 0x000fe20007f5e1ff */
[----:B------:R-:W0:Y:S01]  /*0140*/  LDCU.64 UR4, c[0x0][0x358] ;  /* 0x00006b00ff0477ac */ /* 0x000e220008000a00 */
[----:B------:R-:W-:Y:S01]  /*0150*/  BSSY.RECONVERGENT B0, `(.L_x_2) ;  /* 0x000001d000007945 */ /* 0x000fe20003800200 */
[----:B------:R-:W-:Y:S01]  /*0160*/  IMAD.MOV.U32 R7, RZ, RZ, R2 ;  /* 0x000000ffff077224 */ /* 0x000fe200078e0002 */
[----:B------:R-:W-:Y:S02]  /*0170*/  LOP3.LUT R9, R9, 0x3, RZ, 0xc0, !PT ;  /* 0x0000000309097812 */ /* 0x000fe400078ec0ff */
[----:B------:R-:W-:Y:S01]  /*0180*/  ISETP.GT.U32.AND P0, PT, R5, -0x4, PT ;  /* 0xfffffffc0500780c */ /* 0x000fe20003f04070 */
[----:B------:R-:W-:Y:S01]  /*0190*/  IMAD.X R5, R11, 0x1, ~R4, P2 ;  /* 0x000000010b057824 */ /* 0x000fe200010e0e04 */
[----:B------:R-:W-:-:S04]  /*01a0*/  ISETP.NE.U32.AND P1, PT, R9, RZ, PT ;  /* 0x000000ff0900720c */ /* 0x000fc80003f25070 */
[----:B------:R-:W-:Y:S02]  /*01b0*/  ISETP.NE.AND.EX P1, PT, RZ, RZ, PT, P1 ;  /* 0x000000ffff00720c */ /* 0x000fe40003f25310 */
[----:B------:R-:W-:Y:S01]  /*01c0*/  ISETP.GT.U32.AND.EX P0, PT, R5, -0x1, PT, P0 ;  /* 0xffffffff0500780c */ /* 0x000fe20003f04100 */
[----:B------:R-:W-:-:S10]  /*01d0*/  IMAD.MOV.U32 R5, RZ, RZ, R11 ;  /* 0x000000ffff057224 */ /* 0x000fd400078e000b */
[----:B0-----:R-:W-:Y:S05]  /*01e0*/  @!P1 BRA `(.L_x_3) ;  /* 0x00000000004c9947 */ /* 0x001fea0003800000 */
[----:B------:R-:W0:Y:S01]  /*01f0*/  LDCU.64 UR6, c[0x0][0x380] ;  /* 0x00007000ff0677ac */ /* 0x000e220008000a00 */
[----:B------:R-:W-:Y:S02]  /*0200*/  IADD3 R7, P2, PT, R9, R2, RZ ;  /* 0x0000000209077210 */ /* 0x000fe40007f5e0ff */
[----:B------:R-:W-:Y:S02]  /*0210*/  IADD3 R8, P3, PT, RZ, -R9, RZ ;  /* 0x80000009ff087210 */ /* 0x000fe40007f7e0ff */
[----:B------:R-:W-:-:S03]  /*0220*/  IADD3.X R5, PT, PT, RZ, R11, RZ, P2, !PT ;  /* 0x0000000bff057210 */ /* 0x000fc600017fe4ff */
[----:B------:R-:W-:Y:S01]  /*0230*/  IMAD.X R10, RZ, RZ, -0x1, P3 ;  /* 0xffffffffff0a7424 */ /* 0x000fe200018e06ff */
[----:B0-----:R-:W-:-:S04]  /*0240*/  LEA R6, P1, R2, UR6, 0x2 ;  /* 0x0000000602067c11 */ /* 0x001fc8000f8210ff */
[----:B------:R-:W-:-:S09]  /*0250*/  LEA.HI.X R11, R2, UR7, R11, 0x2, P1 ;  /* 0x00000007020b7c11 */ /* 0x000fd200088f140b */
.L_x_4:
[----:B0-----:R-:W-:Y:S02]  /*0260*/  IMAD.MOV.U32 R2, RZ, RZ, R6 ;  /* 0x000000ffff027224 */ /* 0x001fe400078e0006 */
[----:B------:R-:W-:-:S05]  /*0270*/  IMAD.MOV.U32 R3, RZ, RZ, R11 ;  /* 0x000000ffff037224 */ /* 0x000fca00078e000b */
[----:B------:R-:W2:Y:S01]  /*0280*/  LDG.E R6, desc[UR4][R2.64] ;  /* 0x0000000402067981 */ /* 0x000ea2000c1e1900 */
[----:B------:R-:W-:-:S04]  /*0290*/  IADD3 R8, P1, PT, R8, 0x1, RZ ;  /* 0x0000000108087810 */ /* 0x000fc80007f3e0ff */
[----:B------:R-:W-:Y:S02]  /*02a0*/  IADD3.X R10, PT, PT, RZ, R10, RZ, P1, !PT ;  /* 0x0000000aff0a7210 */ /* 0x000fe40000ffe4ff */
[----:B------:R-:W-:-:S04]  /*02b0*/  ISETP.NE.U32.AND P1, PT, R8, RZ, PT ;  /* 0x000000ff0800720c */ /* 0x000fc80003f25070 */
[----:B------:R-:W-:Y:S01]  /*02c0*/  ISETP.NE.AND.EX P1, PT, R10, RZ, PT, P1 ;  /* 0x000000ff0a00720c */ /* 0x000fe20003f25310 */
[----:B--2---:R-:W-:Y:S01]  /*02d0*/  IMAD R9, R6, 0x11, RZ ;  /* 0x0000001106097824 */ /* 0x004fe200078e02ff */
[----:B------:R-:W-:-:S04]  /*02e0*/  IADD3 R6, P2, PT, R2, 0x4, RZ ;  /* 0x0000000402067810 */ /* 0x000fc80007f5e0ff */
[----:B------:R0:W-:Y:S01]  /*02f0*/  STG.E desc[UR4][R2.64], R9 ;  /* 0x0000000902007986 */ /* 0x0001e2000c101904 */
[----:B------:R-:W-:-:S06]  /*0300*/  IMAD.X R11, RZ, RZ, R3, P2 ;  /* 0x000000ffff0b7224 */ /* 0x000fcc00010e0603 */
[----:B------:R-:W-:Y:S05]  /*0310*/  @P1 BRA `(.L_x_4) ;  /* 0xfffffffc00d01947 */ /* 0x000fea000383ffff */
.L_x_3:
[----:B------:R-:W-:Y:S05]  /*0320*/  BSYNC.RECONVERGENT B0 ;  /* 0x0000000000007941 */ /* 0x000fea0003800200 */
.L_x_2:
[----:B------:R-:W-:Y:S05]  /*0330*/  @P0 EXIT ;  /* 0x000000000000094d */ /* 0x000fea0003800000 */
[----:B------:R-:W0:Y:S01]  /*0340*/  LDCU.64 UR6, c[0x0][0x380] ;  /* 0x00007000ff0677ac */ /* 0x000e220008000a00 */
[----:B------:R-:W-:-:S04]  /*0350*/  ISETP.GE.U32.AND P1, PT, R7, R0, PT ;  /* 0x000000000700720c */ /* 0x000fc80003f26070 */
[----:B------:R-:W-:Y:S02]  /*0360*/  ISETP.GE.U32.AND.EX P1, PT, R5, R4, PT, P1 ;  /* 0x000000040500720c */ /* 0x000fe40003f26110 */
[----:B0-----:R-:W-:-:S04]  /*0370*/  LEA R2, P0, R7, UR6, 0x2 ;  /* 0x0000000607027c11 */ /* 0x001fc8000f8010ff */
[----:B------:R-:W-:Y:S02]  /*0380*/  LEA.HI.X R3, R7, UR7, R5, 0x2, P0 ;  /* 0x0000000707037c11 */ /* 0x000fe400080f1405 */
[----:B------:R-:W-:-:S05]  /*0390*/  IADD3 R2, P0, PT, R2, 0x8, RZ ;  /* 0x0000000802027810 */ /* 0x000fca0007f1e0ff */
[----:B------:R-:W-:-:S05]  /*03a0*/  IMAD.X R3, RZ, RZ, R3, P0 ;  /* 0x000000ffff037224 */ /* 0x000fca00000e0603 */
[----:B------:R-:W2:Y:S04]  /*03b0*/  @P1 LDG.E R6, desc[UR4][R2.64+-0x8] ;  /* 0xfffff80402061981 */ /* 0x000ea8000c1e1900 */
[----:B------:R-:W3:Y:S04]  /*03c0*/  @P1 LDG.E R8, desc[UR4][R2.64+-0x4] ;  /* 0xfffffc0402081981 */ /* 0x000ee8000c1e1900 */
[----:B------:R-:W4:Y:S04]  /*03d0*/  @P1 LDG.E R10, desc[UR4][R2.64] ;  /* 0x00000004020a1981 */ /* 0x000f28000c1e1900 */
[----:B------:R-:W5:Y:S01]  /*03e0*/  @P1 LDG.E R12, desc[UR4][R2.64+0x4] ;  /* 0x00000404020c1981 */ /* 0x000f62000c1e1900 */
[----:B------:R-:W-:Y:S01]  /*03f0*/  @P1 IADD3 R7, P0, PT, R7, 0x4, RZ ;  /* 0x0000000407071810 */ /* 0x000fe20007f1e0ff */
[----:B------:R-:W-:Y:S03]  /*0400*/  BSSY.RECONVERGENT B0, `(.L_x_5) ;  /* 0x0000052000007945 */ /* 0x000fe60003800200 */
[----:B------:R-:W-:Y:S01]  /*0410*/  IADD3 R9, P3, PT, -R7, R0, RZ ;  /* 0x0000000007097210 */ /* 0x000fe20007f7e1ff */
[----:B------:R-:W-:Y:S01]  /*0420*/  @P1 IMAD.X R5, RZ, RZ, R5, P0 ;  /* 0x000000ffff051224 */ /* 0x000fe200000e0605 */
[----:B------:R-:W-:-:S02]  /*0430*/  ISETP.GT.U32.AND P2, PT, R0, R7, PT ;  /* 0x000000070000720c */ /* 0x000fc40003f44070 */
[----:B------:R-:W-:Y:S02]  /*0440*/  ISETP.LE.U32.AND P0, PT, R9, 0xc, PT ;  /* 0x0000000c0900780c */ /* 0x000fe40003f03070 */
[----:B------:R-:W-:Y:S02]  /*0450*/  ISETP.GT.U32.AND.EX P2, PT, R4, R5, PT, P2 ;  /* 0x000000050400720c */ /* 0x000fe40003f44120 */
[----:B------:R-:W-:-:S04]  /*0460*/  IADD3.X R9, PT, PT, ~R5, R4, RZ, P3, !PT ;  /* 0x0000000405097210 */ /* 0x000fc80001ffe5ff */
[----:B------:R-:W-:Y:S01]  /*0470*/  ISETP.LE.U32.OR.EX P2, PT, R9, RZ, !P2, P0 ;  /* 0x000000ff0900720c */ /* 0x000fe20005743500 */
[----:B--2---:R-:W-:Y:S01]  /*0480*/  @P1 IMAD R9, R6, 0x11, RZ ;  /* 0x0000001106091824 */ /* 0x004fe200078e02ff */
[----:B------:R-:W-:Y:S01]  /*0490*/  @P1 IADD3 R6, P0, PT, R2, 0x10, RZ ;  /* 0x0000001002061810 */ /* 0x000fe20007f1e0ff */
[----:B---3--:R-:W-:-:S03]  /*04a0*/  @P1 IMAD R11, R8, 0x11, RZ ;  /* 0x00000011080b1824 */ /* 0x008fc600078e02ff */
[----:B------:R-:W-:Y:S01]  /*04b0*/  @P1 STG.E desc[UR4][R2.64+-0x8], R9 ;  /* 0xfffff80902001986 */ /* 0x000fe2000c101904 */
[----:B------:R-:W-:Y:S01]  /*04c0*/  @P1 IMAD.X R17, RZ, RZ, R3, P0 ;  /* 0x000000ffff111224 */ /* 0x000fe200000e0603 */
[----:B------:R-:W-:Y:S01]  /*04d0*/  PLOP3.LUT P0, PT, P1, PT, PT, 0x8, 0x80 ;  /* 0x000000000080781c */ /* 0x000fe20000f0e170 */
[----:B----4-:R-:W-:Y:S01]  /*04e0*/  @P1 IMAD R13, R10, 0x11, RZ ;  /* 0x000000110a0d1824 */ /* 0x010fe200078e02ff */
[----:B------:R-:W-:Y:S01]  /*04f0*/  @P1 STG.E desc[UR4][R2.64+-0x4], R11 ;  /* 0xfffffc0b02001986 */ /* 0x000fe2000c101904 */
[----:B-----5:R-:W-:-:S03]  /*0500*/  @P1 IMAD R15, R12, 0x11, RZ ;  /* 0x000000110c0f1824 */ /* 0x020fc600078e02ff */
[----:B------:R-:W-:Y:S04]  /*0510*/  @P1 STG.E desc[UR4][R2.64], R13 ;  /* 0x0000000d02001986 */ /* 0x000fe8000c101904 */
[----:B------:R0:W-:Y:S02]  /*0520*/  @P1 STG.E desc[UR4][R2.64+0x4], R15 ;  /* 0x0000040f02001986 */ /* 0x0001e4000c101904 */
[----:B0-----:R-:W-:Y:S02]  /*0530*/  @P1 IMAD.MOV.U32 R2, RZ, RZ, R6 ;  /* 0x000000ffff021224 */ /* 0x001fe400078e0006 */
[----:B------:R-:W-:Y:S01]  /*0540*/  @P1 IMAD.MOV.U32 R3, RZ, RZ, R17 ;  /* 0x000000ffff031224 */ /* 0x000fe200078e0011 */
[----:B------:R-:W-:Y:S06]  /*0550*/  @P2 BRA `(.L_x_6) ;  /* 0x0000000000f02947 */ /* 0x000fec0003800000 */
[----:B------:R-:W-:Y:S02]  /*0560*/  IADD3 R8, P1, PT, R0, -0xc, RZ ;  /* 0xfffffff400087810 */ /* 0x000fe40007f3e0ff */
[----:B------:R-:W-:Y:S02]  /*0570*/  PLOP3.LUT P0, PT, PT, PT, PT, 0x8, 0x80 ;  /* 0x000000000080781c */ /* 0x000fe40003f0e170 */
[----:B------:R-:W-:-:S11]  /*0580*/  IADD3.X R6, PT, PT, R4, -0x1, RZ, P1, !PT ;  /* 0xffffffff04067810 */ /* 0x000fd60000ffe4ff */
.L_x_7:
[----:B------:R-:W2:Y:S04]  /*0590*/  LDG.E R22, desc[UR4][R2.64] ;  /* 0x0000000402167981 */ /* 0x000ea8000c1e1900 */
[----:B------:R-:W3:Y:S04]  /*05a0*/  LDG.E R19, desc[UR4][R2.64+-0x8] ;  /* 0xfffff80402137981 */ /* 0x000ee8000c1e1900 */
[----:B------:R-:W4:Y:S04]  /*05b0*/  LDG.E R20, desc[UR4][R2.64+-0x4] ;  /* 0xfffffc0402147981 */ /* 0x000f28000c1e1900 */
[----:B------:R-:W5:Y:S04]  /*05c0*/  LDG.E R15, desc[UR4][R2.64+0x20] ;  /* 0x00002004020f7981 */ /* 0x000f68000c1e1900 */
        /* <DEDUP_REMOVED lines=11> */
[----:B------:R-:W5:Y:S01]  /*0680*/  LDG.E R11, desc[UR4][R2.64+0x30] ;  /* 0x00003004020b7981 */ /* 0x000f62000c1e1900 */
[----:B------:R-:W-:-:S04]  /*0690*/  IADD3 R7, P1, PT, R7, 0x10, RZ ;  /* 0x0000001007077810 */ /* 0x000fc80007f3e0ff */
[----:B------:R-:W-:Y:S02]  /*06a0*/  IADD3.X R5, PT, PT, RZ, R5, RZ, P1, !PT ;  /* 0x00000005ff057210 */ /* 0x000fe40000ffe4ff */
[----:B------:R-:W-:-:S04]  /*06b0*/  ISETP.GE.U32.AND P1, PT, R7, R8, PT ;  /* 0x000000080700720c */ /* 0x000fc80003f26070 */
[----:B------:R-:W-:Y:S01]  /*06c0*/  ISETP.GE.U32.AND.EX P1, PT, R5, R6, PT, P1 ;  /* 0x000000060500720c */ /* 0x000fe20003f26110 */
[----:B--2---:R-:W-:Y:S02]  /*06d0*/  IMAD R23, R22, 0x11, RZ ;  /* 0x0000001116177824 */ /* 0x004fe400078e02ff */
[----:B---3--:R-:W-:-:S03]  /*06e0*/  IMAD R19, R19, 0x11, RZ ;  /* 0x0000001113137824 */ /* 0x008fc600078e02ff */
[----:B------:R0:W-:Y:S01]  /*06f0*/  STG.E desc[UR4][R2.64], R23 ;  /* 0x0000001702007986 */ /* 0x0001e2000c101904 */
[----:B----4-:R-:W-:-:S03]  /*0700*/  IMAD R21, R20, 0x11, RZ ;  /* 0x0000001114157824 */ /* 0x010fc600078e02ff */
[----:B------:R1:W-:Y:S01]  /*0710*/  STG.E desc[UR4][R2.64+-0x8], R19 ;  /* 0xfffff81302007986 */ /* 0x0003e2000c101904 */
[----:B-----5:R-:W-:-:S03]  /*0720*/  IMAD R15, R15, 0x11, RZ ;  /* 0x000000110f0f7824 */ /* 0x020fc600078e02ff */
[----:B------:R-:W-:Y:S01]  /*0730*/  STG.E desc[UR4][R2.64+-0x4], R21 ;  /* 0xfffffc1502007986 */ /* 0x000fe2000c101904 */
[----:B0-----:R-:W-:Y:S01]  /*0740*/  IMAD R23, R10, 0x11, RZ ;  /* 0x000000110a177824 */ /* 0x001fe200078e02ff */
[----:B------:R-:W-:Y:S02]  /*0750*/  IADD3 R10, P2, PT, R2, 0x40, RZ ;  /* 0x00000040020a7810 */ /* 0x000fe40007f5e0ff */
[----:B------:R0:W-:Y:S01]  /*0760*/  STG.E desc[UR4][R2.64+0x20], R15 ;  /* 0x0000200f02007986 */ /* 0x0001e2000c101904 */
[----:B------:R-:W-:Y:S02]  /*0770*/  IMAD R25, R24, 0x11, RZ ;  /* 0x0000001118197824 */ /* 0x000fe400078e02ff */
[----:B------:R-:W-:Y:S02]  /*0780*/  IMAD R27, R26, 0x11, RZ ;  /* 0x000000111a1b7824 */ /* 0x000fe400078e02ff */
[----:B------:R-:W-:Y:S02]  /*0790*/  IMAD R29, R28, 0x11, RZ ;  /* 0x000000111c1d7824 */ /* 0x000fe400078e02ff */
[----:B-1----:R-:W-:-:S02]  /*07a0*/  IMAD R19, R18, 0x11, RZ ;  /* 0x0000001112137824 */ /* 0x002fc400078e02ff */
[----:B0-----:R-:W-:Y:S02]  /*07b0*/  IMAD.X R15, RZ, RZ, R3, P2 ;  /* 0x000000ffff0f7224 */ /* 0x001fe400010e0603 */
[----:B------:R-:W-:Y:S02]  /*07c0*/  IMAD R14, R14, 0x11, RZ ;  /* 0x000000110e0e7824 */ /* 0x000fe400078e02ff */
[----:B------:R-:W-:Y:S02]  /*07d0*/  IMAD R17, R17, 0x11, RZ ;  /* 0x0000001111117824 */ /* 0x000fe400078e02ff */
[----:B------:R-:W-:Y:S02]  /*07e0*/  IMAD R16, R16, 0x11, RZ ;  /* 0x0000001110107824 */ /* 0x000fe400078e02ff */
[----:B------:R-:W-:Y:S02]  /*07f0*/  IMAD R13, R13, 0x11, RZ ;  /* 0x000000110d0d7824 */ /* 0x000fe400078e02ff */
[----:B------:R-:W-:-:S02]  /*0800*/  IMAD R9, R9, 0x11, RZ ;  /* 0x0000001109097824 */ /* 0x000fc400078e02ff */
[----:B------:R-:W-:Y:S02]  /*0810*/  IMAD R21, R12, 0x11, RZ ;  /* 0x000000110c157824 */ /* 0x000fe400078e02ff */
[----:B------:R-:W-:Y:S01]  /*0820*/  IMAD R11, R11, 0x11, RZ ;  /* 0x000000110b0b7824 */ /* 0x000fe200078e02ff */
[----:B------:R-:W-:Y:S04]  /*0830*/  STG.E desc[UR4][R2.64+0x4], R25 ;  /* 0x0000041902007986 */ /* 0x000fe8000c101904 */
        /* <DEDUP_REMOVED lines=10> */
[----:B------:R0:W-:Y:S02]  /*08e0*/  STG.E desc[UR4][R2.64+0x34], R23 ;  /* 0x0000341702007986 */ /* 0x0001e4000c101904 */
[----:B0-----:R-:W-:-:S02]  /*08f0*/  IMAD.MOV.U32 R2, RZ, RZ, R10 ;  /* 0x000000ffff027224 */ /* 0x001fc400078e000a */
[----:B------:R-:W-:Y:S01]  /*0900*/  IMAD.MOV.U32 R3, RZ, RZ, R15 ;  /* 0x000000ffff037224 */ /* 0x000fe200078e000f */
[----:B------:R-:W-:Y:S06]  /*0910*/  @!P1 BRA `(.L_x_7) ;  /* 0xfffffffc001c9947 */ /* 0x000fec000383ffff */
.L_x_6:
[----:B------:R-:W-:Y:S05]  /*0920*/  BSYNC.RECONVERGENT B0 ;  /* 0x0000000000007941 */ /* 0x000fea0003800200 */
.L_x_5:
[----:B------:R-:W-:Y:S01]  /*0930*/  IADD3 R6, P3, PT, -R7, R0, RZ ;  /* 0x0000000007067210 */ /* 0x000fe20007f7e1ff */
[----:B------:R-:W-:Y:S01]  /*0940*/  BSSY.RECONVERGENT B0, `(.L_x_8) ;  /* 0x0000026000007945 */ /* 0x000fe20003800200 */
[----:B------:R-:W-:Y:S02]  /*0950*/  ISETP.GT.U32.AND P2, PT, R0, R7, PT ;  /* 0x000000070000720c */ /* 0x000fe40003f44070 */
[----:B------:R-:W-:Y:S02]  /*0960*/  ISETP.LE.U32.AND P1, PT, R6, 0x4, PT ;  /* 0x000000040600780c */ /* 0x000fe40003f23070 */
[----:B------:R-:W-:Y:S02]  /*0970*/  ISETP.GT.U32.AND.EX P2, PT, R4, R5, PT, P2 ;  /* 0x000000050400720c */ /* 0x000fe40003f44120 */
[----:B------:R-:W-:-:S04]  /*0980*/  IADD3.X R6, PT, PT, ~R5, R4, RZ, P3, !PT ;  /* 0x0000000405067210 */ /* 0x000fc80001ffe5ff */
[----:B------:R-:W-:-:S13]  /*0990*/  ISETP.LE.U32.OR.EX P1, PT, R6, RZ, !P2, P1 ;  /* 0x000000ff0600720c */ /* 0x000fda0005723510 */
[----:B------:R-:W-:Y:S05]  /*09a0*/  @P1 BRA `(.L_x_9) ;  /* 0x00000000007c1947 */ /* 0x000fea0003800000 */
[----:B------:R-:W2:Y:S04]  /*09b0*/  LDG.E R6, desc[UR4][R2.64+-0x8] ;  /* 0xfffff80402067981 */ /* 0x000ea8000c1e1900 */
[----:B------:R-:W3:Y:S04]  /*09c0*/  LDG.E R8, desc[UR4][R2.64+-0x4] ;  /* 0xfffffc0402087981 */ /* 0x000ee8000c1e1900 */
[----:B------:R-:W4:Y:S04]  /*09d0*/  LDG.E R10, desc[UR4][R2.64] ;  /* 0x00000004020a7981 */ /* 0x000f28000c1e1900 */
[----:B------:R-:W5:Y:S04]  /*09e0*/  LDG.E R12, desc[UR4][R2.64+0x4] ;  /* 0x00000404020c7981 */ /* 0x000f68000c1e1900 */
[----:B------:R-:W5:Y:S04]  /*09f0*/  LDG.E R14, desc[UR4][R2.64+0x8] ;  /* 0x00000804020e7981 */ /* 0x000f68000c1e1900 */
[----:B------:R-:W5:Y:S04]  /*0a00*/  LDG.E R16, desc[UR4][R2.64+0xc] ;  /* 0x00000c0402107981 */ /* 0x000f68000c1e1900 */
[----:B------:R-:W5:Y:S04]  /*0a10*/  LDG.E R18, desc[UR4][R2.64+0x10] ;  /* 0x0000100402127981 */ /* 0x000f68000c1e1900 */
[----:B------:R-:W5:Y:S01]  /*0a20*/  LDG.E R20, desc[UR4][R2.64+0x14] ;  /* 0x0000140402147981 */ /* 0x000f62000c1e1900 */
[----:B------:R-:W-:-:S02]  /*0a30*/  IADD3 R7, P1, PT, R7, 0x8, RZ ;  /* 0x0000000807077810 */ /* 0x000fc40007f3e0ff */
[----:B------:R-:W-:-:S03]  /*0a40*/  PLOP3.LUT P0, PT, PT, PT, PT, 0x8, 0x80 ;  /* 0x000000000080781c */ /* 0x000fc60003f0e170 */
[----:B------:R-:W-:Y:S02]  /*0a50*/  IMAD.X R5, RZ, RZ, R5, P1 ;  /* 0x000000ffff057224 */ /* 0x000fe400008e0605 */
[----:B--2---:R-:W-:Y:S01]  /*0a60*/  IMAD R9, R6, 0x11, RZ ;  /* 0x0000001106097824 */ /* 0x004fe200078e02ff */
[----:B------:R-:W-:Y:S01]  /*0a70*/  IADD3 R6, P2, PT, R2, 0x20, RZ ;  /* 0x0000002002067810 */ /* 0x000fe20007f5e0ff */
[----:B---3--:R-:W-:-:S03]  /*0a80*/  IMAD R11, R8, 0x11, RZ ;  /* 0x00000011080b7824 */ /* 0x008fc600078e02ff */
[----:B------:R0:W-:Y:S01]  /*0a90*/  STG.E desc[UR4][R2.64+-0x8], R9 ;  /* 0xfffff80902007986 */ /* 0x0001e2000c101904 */
[----:B----4-:R-:W-:-:S03]  /*0aa0*/  IMAD R13, R10, 0x11, RZ ;  /* 0x000000110a0d7824 */ /* 0x010fc600078e02ff */
[----:B------:R-:W-:Y:S01]  /*0ab0*/  STG.E desc[UR4][R2.64+-0x4], R11 ;  /* 0xfffffc0b02007986 */ /* 0x000fe2000c101904 */
[----:B-----5:R-:W-:-:S03]  /*0ac0*/  IMAD R15, R12, 0x11, RZ ;  /* 0x000000110c0f7824 */ /* 0x020fc600078e02ff */
[----:B------:R-:W-:Y:S01]  /*0ad0*/  STG.E desc[UR4][R2.64], R13 ;  /* 0x0000000d02007986 */ /* 0x000fe2000c101904 */
[----:B------:R-:W-:-:S03]  /*0ae0*/  IMAD R17, R14, 0x11, RZ ;  /* 0x000000110e117824 */ /* 0x000fc600078e02ff */
[----:B------:R-:W-:Y:S01]  /*0af0*/  STG.E desc[UR4][R2.64+0x4], R15 ;  /* 0x0000040f02007986 */ /* 0x000fe2000c101904 */
[----:B0-----:R-:W-:Y:S02]  /*0b00*/  IMAD.X R9, RZ, RZ, R3, P2 ;  /* 0x000000ffff097224 */ /* 0x001fe400010e0603 */
[----:B------:R-:W-:Y:S01]  /*0b10*/  IMAD R19, R16, 0x11, RZ ;  /* 0x0000001110137824 */ /* 0x000fe200078e02ff */
[----:B------:R-:W-:Y:S01]  /*0b20*/  STG.E desc[UR4][R2.64+0x8], R17 ;  /* 0x0000081102007986 */ /* 0x000fe2000c101904 */
[----:B------:R-:W-:-:S03]  /*0b30*/  IMAD R21, R18, 0x11, RZ ;  /* 0x0000001112157824 */ /* 0x000fc600078e02ff */
[----:B------:R-:W-:Y:S01]  /*0b40*/  STG.E desc[UR4][R2.64+0xc], R19 ;  /* 0x00000c1302007986 */ /* 0x000fe2000c101904 */
[----:B------:R-:W-:-:S03]  /*0b50*/  IMAD R23, R20, 0x11, RZ ;  /* 0x0000001114177824 */ /* 0x000fc600078e02ff */
[----:B------:R-:W-:Y:S04]  /*0b60*/  STG.E desc[UR4][R2.64+0x10], R21 ;  /* 0x0000101502007986 */ /* 0x000fe8000c101904 */
[----:B------:R0:W-:Y:S02]  /*0b70*/  STG.E desc[UR4][R2.64+0x14], R23 ;  /* 0x0000141702007986 */ /* 0x0001e4000c101904 */
[----:B0-----:R-:W-:Y:S01]  /*0b80*/  MOV R2, R6 ;  /* 0x0000000600027202 */ /* 0x001fe20000000f00 */
[----:B------:R-:W-:-:S07]  /*0b90*/  IMAD.MOV.U32 R3, RZ, RZ, R9 ;  /* 0x000000ffff037224 */ /* 0x000fce00078e0009 */
.L_x_9:
[----:B------:R-:W-:Y:S05]  /*0ba0*/  BSYNC.RECONVERGENT B0 ;  /* 0x0000000000007941 */ /* 0x000fea0003800200 */
.L_x_8:
[----:B------:R-:W-:-:S04]  /*0bb0*/  ISETP.LT.U32.AND P1, PT, R7, R0, PT ;  /* 0x000000000700720c */ /* 0x000fc80003f21070 */
[----:B------:R-:W-:-:S13]  /*0bc0*/  ISETP.LT.U32.OR.EX P0, PT, R5, R4, P0, P1 ;  /* 0x000000040500720c */ /* 0x000fda0000701510 */
[----:B------:R-:W-:Y:S05]  /*0bd0*/  @!P0 EXIT ;  /* 0x000000000000894d */ /* 0x000fea0003800000 */
[----:B------:R-:W2:Y:S04]  /*0be0*/  LDG.E R5, desc[UR4][R2.64+0x4] ;  /* 0x0000040402057981 */ /* 0x000ea8000c1e1900 */
[----:B------:R-:W3:Y:S04]  /*0bf0*/  LDG.E R0, desc[UR4][R2.64+-0x8] ;  /* 0xfffff80402007981 */ /* 0x000ee8000c1e1900 */
[----:B------:R-:W4:Y:S04]  /*0c00*/  LDG.E R4, desc[UR4][R2.64+-0x4] ;  /* 0xfffffc0402047981 */ /* 0x000f28000c1e1900 */
[----:B------:R-:W5:Y:S01]  /*0c10*/  LDG.E R6, desc[UR4][R2.64] ;  /* 0x0000000402067981 */ /* 0x000f62000c1e1900 */
[----:B--2---:R-:W-:-:S02]  /*0c20*/  IMAD R11, R5, 0x11, RZ ;  /* 0x00000011050b7824 */ /* 0x004fc400078e02ff */
[----:B---3--:R-:W-:-:S03]  /*0c30*/  IMAD R5, R0, 0x11, RZ ;  /* 0x0000001100057824 */ /* 0x008fc600078e02ff */
[----:B------:R-:W-:Y:S01]  /*0c40*/  STG.E desc[UR4][R2.64+0x4], R11 ;  /* 0x0000040b02007986 */ /* 0x000fe2000c101904 */
[----:B----4-:R-:W-:-:S03]  /*0c50*/  IMAD R7, R4, 0x11, RZ ;  /* 0x0000001104077824 */ /* 0x010fc600078e02ff */
[----:B------:R-:W-:Y:S01]  /*0c60*/  STG.E desc[UR4][R2.64+-0x8], R5 ;  /* 0xfffff80502007986 */ /* 0x000fe2000c101904 */
[----:B-----5:R-:W-:-:S03]  /*0c70*/  IMAD R9, R6, 0x11, RZ ;  /* 0x0000001106097824 */ /* 0x020fc600078e02ff */
[----:B------:R-:W-:Y:S04]  /*0c80*/  STG.E desc[UR4][R2.64+-0x4], R7 ;  /* 0xfffffc0702007986 */ /* 0x000fe8000c101904 */
[----:B------:R-:W-:Y:S01]  /*0c90*/  STG.E desc[UR4][R2.64], R9 ;  /* 0x0000000902007986 */ /* 0x000fe2000c101904 */
[----:B------:R-:W-:Y:S05]  /*0ca0*/  EXIT ;  /* 0x000000000000794d */ /* 0x000fea0003800000 */
.L_x_10:
        /* <DEDUP_REMOVED lines=13> */
.L_x_120:


//--------------------- .text._Z6searchPjmmS_mmS_mS_Pv --------------------------
	.section	.text._Z6searchPjmmS_mmS_mS_Pv,"ax",@progbits
	.align	128
        .global         _Z6searchPjmmS_mmS_mS_Pv
        .type           _Z6searchPjmmS_mmS_mS_Pv,@function
        .size           _Z6searchPjmmS_mmS_mS_Pv,(.L_x_115 - _Z6searchPjmmS_mmS_mS_Pv)
        .other          _Z6searchPjmmS_mmS_mS_Pv,@"STO_CUDA_ENTRY STV_DEFAULT"
_Z6searchPjmmS_mmS_mS_Pv:
.text._Z6searchPjmmS_mmS_mS_Pv:
        /* <DEDUP_REMOVED lines=18> */
[----:B------:R-:W0:Y:S01]  /*0120*/  LDCU.64 UR8, c[0x0][0x3a0] ;  /* 0x00007400ff0877ac */ /* 0x000e220008000a00 */
[----:B------:R-:W-:Y:S02]  /*0130*/  IMAD.MOV.U32 R3, RZ, RZ, R4 ;  /* 0x000000ffff037224 */ /* 0x000fe400078e0004 */
[----:B------:R-:W-:Y:S01]  /*0140*/  IMAD.MOV.U32 R4, RZ, RZ, R7 ;  /* 0x000000ffff047224 */ /* 0x000fe200078e0007 */
[----:B------:R-:W1:Y:S01]  /*0150*/  LDCU.64 UR14, c[0x0][0x358] ;  /* 0x00006b00ff0e77ac */ /* 0x000e620008000a00 */
[----:B------:R-:W2:Y:S01]  /*0160*/  LDCU.64 UR6, c[0x0][0x3a8] ;  /* 0x00007500ff0677ac */ /* 0x000ea20008000a00 */
[----:B------:R-:W-:Y:S01]  /*0170*/  UMOV UR4, URZ ;  /* 0x000000ff00047c82 */ /* 0x000fe20008000000 */
[----:B0-----:R-:W-:-:S04]  /*0180*/  UISETP.GE.U32.AND UP0, UPT, UR8, 0x2, UPT ;  /* 0x000000020800788c */ /* 0x001fc8000bf06070 */
[----:B------:R-:W-:-:S09]  /*0190*/  UISETP.GE.U32.AND.EX UP0, UPT, UR9, URZ, UPT, UP0 ;  /* 0x000000ff0900728c */ /* 0x000fd2000bf06100 */
[----:B-12---:R-:W-:Y:S05]  /*01a0*/  BRA.U !UP0, `(.L_x_11) ;  /* 0x0000002508347547 */ /* 0x006fea000b800000 */
[----:B------:R-:W0:Y:S02]  /*01b0*/  LDCU UR5, c[0x0][0x3b8] ;  /* 0x00007700ff0577ac */ /* 0x000e240008000800 */
[----:B0-----:R-:W-:-:S04]  /*01c0*/  UISETP.NE.U32.AND UP0, UPT, UR5, URZ, UPT ;  /* 0x000000ff0500728c */ /* 0x001fc8000bf05070 */
[----:B------:R-:W-:-:S09]  /*01d0*/  UISETP.NE.AND.EX UP0, UPT, URZ, URZ, UPT, UP0 ;  /* 0x000000ffff00728c */ /* 0x000fd2000bf05300 */
[----:B------:R-:W-:Y:S05]  /*01e0*/  BRA.U UP0, `(.L_x_12) ;  /* 0x0000000d00dc7547 */ /* 0x000fea000b800000 */
[----:B------:R-:W0:Y:S01]  /*01f0*/  LDC.64 R10, c[0x0][0x3a8] ;  /* 0x0000ea00ff0a7b82 */ /* 0x000e220000000a00 */
[----:B------:R-:W1:Y:S01]  /*0200*/  LDCU.64 UR10, c[0x0][0x398] ;  /* 0x00007300ff0a77ac */ /* 0x000e620008000a00 */
[----:B------:R-:W-:Y:S02]  /*0210*/  UIADD3 UR17, UPT, UPT, UR8, 0xf, URZ ;  /* 0x0000000f08117890 */ /* 0x000fe4000fffe0ff */
[----:B------:R-:W-:Y:S02]  /*0220*/  UIADD3 UR19, UP0, UPT, UR8, -0x1, URZ ;  /* 0xffffffff08137890 */ /* 0x000fe4000ff1e0ff */
[----:B------:R-:W-:Y:S02]  /*0230*/  UIADD3 UR18, UP1, UPT, UR8, -0x2, URZ ;  /* 0xfffffffe08127890 */ /* 0x000fe4000ff3e0ff */
[----:B------:R-:W-:Y:S02]  /*0240*/  UIADD3 UR8, UPT, UPT, UR8, 0x7, URZ ;  /* 0x0000000708087890 */ /* 0x000fe4000fffe0ff */
[----:B------:R-:W-:-:S02]  /*0250*/  ULOP3.LUT UR5, UR17, 0xf, URZ, 0xc0, !UPT ;  /* 0x0000000f11057892 */ /* 0x000fc4000f8ec0ff */
[----:B------:R-:W-:Y:S02]  /*0260*/  ULOP3.LUT UR4, UR8, 0x7, URZ, 0xc0, !UPT ;  /* 0x0000000708047892 */ /* 0x000fe4000f8ec0ff */
[----:B------:R-:W-:Y:S02]  /*0270*/  UIADD3.X UR20, UPT, UPT, UR9, -0x1, URZ, UP0, !UPT ;  /* 0xffffffff09147890 */ /* 0x000fe400087fe4ff */
[----:B------:R-:W-:Y:S02]  /*0280*/  UIADD3.X UR9, UPT, UPT, UR9, -0x1, URZ, UP1, !UPT ;  /* 0xffffffff09097890 */ /* 0x000fe40008ffe4ff */
[----:B------:R-:W-:Y:S02]  /*0290*/  UIADD3 UR5, UP0, UPT, UR5, -0x1, URZ ;  /* 0xffffffff05057890 */ /* 0x000fe4000ff1e0ff */
[----:B------:R-:W-:Y:S01]  /*02a0*/  UIADD3 UR4, UP1, UPT, UR4, -0x1, URZ ;  /* 0xffffffff04047890 */ /* 0x000fe2000ff3e0ff */
[C---:B0-----:R-:W-:Y:S01]  /*02b0*/  IMAD.SHL.U32 R5, R10.reuse, 0x4, RZ ;  /* 0x000000040a057824 */ /* 0x041fe200078e00ff */
[C-C-:B------:R-:W-:Y:S01]  /*02c0*/  SHF.L.U64.HI R7, R10.reuse, 0x2, R11.reuse ;  /* 0x000000020a077819 */ /* 0x140fe2000001020b */
[----:B------:R-:W-:Y:S01]  /*02d0*/  UIADD3.X UR7, UPT, UPT, URZ, -0x1, URZ, UP0, !UPT ;  /* 0xffffffffff077890 */ /* 0x000fe200087fe4ff */
[----:B------:R-:W-:Y:S01]  /*02e0*/  SHF.L.U64.HI R11, R10, 0x6, R11 ;  /* 0x000000060a0b7819 */ /* 0x000fe2000001020b */
[----:B------:R-:W-:Y:S01]  /*02f0*/  UIADD3.X UR6, UPT, UPT, URZ, -0x1, URZ, UP1, !UPT ;  /* 0xffffffffff067890 */ /* 0x000fe20008ffe4ff */
[----:B-1----:R-:W-:Y:S01]  /*0300*/  IADD3 R6, P0, PT, R5, UR10, RZ ;  /* 0x0000000a05067c10 */ /* 0x002fe2000ff1e0ff */
[----:B------:R-:W-:-:S02]  /*0310*/  UISETP.GE.U32.AND UP1, UPT, UR5, 0x7, UPT ;  /* 0x000000070500788c */ /* 0x000fc4000bf26070 */
[----:B------:R-:W-:Y:S01]  /*0320*/  UISETP.GE.U32.AND UP0, UPT, UR4, 0x3, UPT ;  /* 0x000000030400788c */ /* 0x000fe2000bf06070 */
[----:B------:R-:W-:Y:S01]  /*0330*/  IADD3.X R8, PT, PT, R7, UR11, RZ, P0, !PT ;  /* 0x0000000b07087c10 */ /* 0x000fe200087fe4ff */
[----:B------:R-:W-:Y:S02]  /*0340*/  ULOP3.LUT UR16, UR19, 0xfffffff0, URZ, 0xc0, !UPT ;  /* 0xfffffff013107892 */ /* 0x000fe4000f8ec0ff */
[----:B------:R-:W-:Y:S02]  /*0350*/  ULOP3.LUT UR8, UR8, 0x3, URZ, 0xc0, !UPT ;  /* 0x0000000308087892 */ /* 0x000fe4000f8ec0ff */
[----:B------:R-:W-:Y:S02]  /*0360*/  UISETP.GE.U32.AND.EX UP1, UPT, UR7, URZ, UPT, UP1 ;  /* 0x000000ff0700728c */ /* 0x000fe4000bf26110 */
[----:B------:R-:W-:-:S11]  /*0370*/  UISETP.GE.U32.AND.EX UP0, UPT, UR6, URZ, UPT, UP0 ;  /* 0x000000ff0600728c */ /* 0x000fd6000bf06100 */
.L_x_18:
[----:B------:R-:W0:Y:S02]  /*0380*/  LDC.64 R12, c[0x0][0x398] ;  /* 0x0000e600ff0c7b82 */ /* 0x000e240000000a00 */
[----:B0-----:R0:W5:Y:S01]  /*0390*/  LDG.E R20, desc[UR14][R12.64] ;  /* 0x0000000e0c147981 */ /* 0x001162000c1e1900 */
[----:B------:R-:W-:Y:S01]  /*03a0*/  UISETP.GE.U32.AND UP2, UPT, UR18, 0xf, UPT ;  /* 0x0000000f1200788c */ /* 0x000fe2000bf46070 */
[----:B------:R-:W-:Y:S02]  /*03b0*/  HFMA2 R9, -RZ, RZ, 0, 5.9604644775390625e-08 ;  /* 0x00000001ff097431 */ /* 0x000fe400000001ff */
[----:B------:R-:W-:Y:S01]  /*03c0*/  IMAD.MOV.U32 R21, RZ, RZ, RZ ;  /* 0x000000ffff157224 */ /* 0x000fe200078e00ff */
[----:B------:R-:W-:-:S09]  /*03d0*/  UISETP.GE.U32.AND.EX UP2, UPT, UR9, URZ, UPT, UP2 ;  /* 0x000000ff0900728c */ /* 0x000fd2000bf46120 */
[----:B0-----:R-:W-:Y:S05]  /*03e0*/  BRA.U !UP2, `(.L_x_13) ;  /* 0x000000050a147547 */ /* 0x001fea000b800000 */
[----:B------:R-:W-:Y:S01]  /*03f0*/  IMAD.MOV.U32 R9, RZ, RZ, 0x1 ;  /* 0x00000001ff097424 */ /* 0x000fe200078e00ff */
[----:B------:R-:W-:Y:S01]  /*0400*/  MOV R25, R6 ;  /* 0x0000000600197202 */ /* 0x000fe20000000f00 */
[----:B------:R-:W-:Y:S02]  /*0410*/  IMAD.MOV.U32 R21, RZ, RZ, RZ ;  /* 0x000000ffff157224 */ /* 0x000fe400078e00ff */
[----:B------:R-:W-:-:S07]  /*0420*/  IMAD.MOV.U32 R26, RZ, RZ, R8 ;  /* 0x000000ffff1a7224 */ /* 0x000fce00078e0008 */
.L_x_14:
[-C--:B------:R-:W-:Y:S01]  /*0430*/  IADD3 R22, P0, PT, R25, R5.reuse, RZ ;  /* 0x0000000519167210 */ /* 0x080fe20007f1e0ff */
[----:B------:R-:W-:Y:S02]  /*0440*/  IMAD.MOV.U32 R14, RZ, RZ, R25 ;  /* 0x000000ffff0e7224 */ /* 0x000fe400078e0019 */
[----:B------:R-:W-:Y:S02]  /*0450*/  IMAD.MOV.U32 R15, RZ, RZ, R26 ;  /* 0x000000ffff0f7224 */ /* 0x000fe400078e001a */
[----:B------:R-:W-:Y:S01]  /*0460*/  IMAD.X R23, R26, 0x1, R7, P0 ;  /* 0x000000011a177824 */ /* 0x000fe200000e0607 */
[----:B------:R-:W-:Y:S02]  /*0470*/  IADD3 R28, P0, PT, R22, R5, RZ ;  /* 0x00000005161c7210 */ /* 0x000fe40007f1e0ff */
[----:B------:R0:W2:Y:S02]  /*0480*/  LDG.E R27, desc[UR14][R14.64] ;  /* 0x0000000e0e1b7981 */ /* 0x0000a4000c1e1900 */
[----:B------:R-:W-:-:S02]  /*0490*/  IADD3.X R29, PT, PT, R23, R7, RZ, P0, !PT ;  /* 0x00000007171d7210 */ /* 0x000fc400007fe4ff */
[----:B------:R-:W-:Y:S01]  /*04a0*/  IADD3 R18, P0, PT, R28, R5, RZ ;  /* 0x000000051c127210 */ /* 0x000fe20007f1e0ff */
[----:B------:R-:W2:Y:S03]  /*04b0*/  LDG.E R23, desc[UR14][R22.64] ;  /* 0x0000000e16177981 */ /* 0x000ea6000c1e1900 */
[----:B------:R-:W-:Y:S02]  /*04c0*/  IADD3.X R19, PT, PT, R29, R7, RZ, P0, !PT ;  /* 0x000000071d137210 */ /* 0x000fe400007fe4ff */
[-C--:B------:R-:W-:Y:S01]  /*04d0*/  IADD3 R16, P0, PT, R18, R5.reuse, RZ ;  /* 0x0000000512107210 */ /* 0x080fe20007f1e0ff */
[----:B------:R-:W3:Y:S04]  /*04e0*/  LDG.E R29, desc[UR14][R28.64] ;  /* 0x0000000e1c1d7981 */ /* 0x000ee8000c1e1900 */
[----:B------:R1:W3:Y:S01]  /*04f0*/  LDG.E R24, desc[UR14][R18.64] ;  /* 0x0000000e12187981 */ /* 0x0002e2000c1e1900 */
[----:B------:R-:W-:Y:S01]  /*0500*/  IMAD.X R17, R19, 0x1, R7, P0 ;  /* 0x0000000113117824 */ /* 0x000fe200000e0607 */
[----:B------:R-:W-:-:S05]  /*0510*/  IADD3 R12, P0, PT, R16, R5, RZ ;  /* 0x00000005100c7210 */ /* 0x000fca0007f1e0ff */
[----:B------:R-:W-:Y:S01]  /*0520*/  IMAD.X R13, R17, 0x1, R7, P0 ;  /* 0x00000001110d7824 */ /* 0x000fe200000e0607 */
[----:B0-----:R-:W-:Y:S01]  /*0530*/  IADD3 R14, P0, PT, R12, R5, RZ ;  /* 0x000000050c0e7210 */ /* 0x001fe20007f1e0ff */
[----:B------:R-:W4:Y:S03]  /*0540*/  LDG.E R17, desc[UR14][R16.64] ;  /* 0x0000000e10117981 */ /* 0x000f26000c1e1900 */
[----:B------:R-:W-:Y:S01]  /*0550*/  IADD3.X R15, PT, PT, R13, R7, RZ, P0, !PT ;  /* 0x000000070d0f7210 */ /* 0x000fe200007fe4ff */
[----:B------:R-:W4:Y:S01]  /*0560*/  LDG.E R12, desc[UR14][R12.64] ;  /* 0x0000000e0c0c7981 */ /* 0x000f22000c1e1900 */
[----:B-1----:R-:W-:-:S03]  /*0570*/  IADD3 R18, P0, PT, R14, R5, RZ ;  /* 0x000000050e127210 */ /* 0x002fc60007f1e0ff */
[----:B------:R-:W4:Y:S02]  /*0580*/  LDG.E R14, desc[UR14][R14.64] ;  /* 0x0000000e0e0e7981 */ /* 0x000f24000c1e1900 */
[----:B------:R-:W-:-:S05]  /*0590*/  IMAD.X R19, R15, 0x1, R7, P0 ;  /* 0x000000010f137824 */ /* 0x000fca00000e0607 */
[----:B------:R0:W4:Y:S01]  /*05a0*/  LDG.E R13, desc[UR14][R18.64] ;  /* 0x0000000e120d7981 */ /* 0x000122000c1e1900 */
[----:B------:R-:W-:Y:S02]  /*05b0*/  IADD3 R22, P0, PT, R18, R5, RZ ;  /* 0x0000000512167210 */ /* 0x000fe40007f1e0ff */
[----:B--2--5:R-:W-:-:S03]  /*05c0*/  VIMNMX3.U32 R27, R27, R20, R23, PT ;  /* 0x000000141b1b720f */ /* 0x024fc60003800017 */
[----:B------:R-:W-:Y:S01]  /*05d0*/  IMAD.X R23, R19, 0x1, R7, P0 ;  /* 0x0000000113177824 */ /* 0x000fe200000e0607 */
[----:B------:R-:W-:-:S04]  /*05e0*/  IADD3 R28, P0, PT, R22, R5, RZ ;  /* 0x00000005161c7210 */ /* 0x000fc80007f1e0ff */
[----:B------:R1:W2:Y:S01]  /*05f0*/  LDG.E R20, desc[UR14][R22.64] ;  /* 0x0000000e16147981 */ /* 0x0002a2000c1e1900 */
[----:B---3--:R-:W-:Y:S02]  /*0600*/  VIMNMX3.U32 R24, R29, R27, R24, PT ;  /* 0x0000001b1d18720f */ /* 0x008fe40003800018 */
[----:B------:R-:W-:Y:S02]  /*0610*/  IADD3.X R29, PT, PT, R23, R7, RZ, P0, !PT ;  /* 0x00000007171d7210 */ /* 0x000fe400007fe4ff */
[----:B0-----:R-:W-:-:S05]  /*0620*/  IADD3 R18, P0, PT, R28, R5, RZ ;  /* 0x000000051c127210 */ /* 0x001fca0007f1e0ff */
[----:B------:R-:W-:Y:S01]  /*0630*/  IMAD.X R19, R29, 0x1, R7, P0 ;  /* 0x000000011d137824 */ /* 0x000fe200000e0607 */
[----:B------:R-:W-:Y:S01]  /*0640*/  IADD3 R16, P0, PT, R18, R5, RZ ;  /* 0x0000000512107210 */ /* 0x000fe20007f1e0ff */
[----:B------:R-:W2:Y:S01]  /*0650*/  LDG.E R29, desc[UR14][R28.64] ;  /* 0x0000000e1c1d7981 */ /* 0x000ea2000c1e1900 */
[----:B----4-:R-:W-:-:S03]  /*0660*/  VIMNMX3.U32 R27, R17, R24, R12, PT ;  /* 0x00000018111b720f */ /* 0x010fc6000380000c */
[----:B------:R-:W-:Y:S01]  /*0670*/  IMAD.X R17, R19, 0x1, R7, P0 ;  /* 0x0000000113117824 */ /* 0x000fe200000e0607 */
[----:B-1----:R-:W-:Y:S01]  /*0680*/  IADD3 R22, P0, PT, R16, R5, RZ ;  /* 0x0000000510167210 */ /* 0x002fe20007f1e0ff */
[----:B------:R0:W3:Y:S03]  /*0690*/  LDG.E R24, desc[UR14][R18.64] ;  /* 0x0000000e12187981 */ /* 0x0000e6000c1e1900 */
[----:B------:R-:W-:Y:S02]  /*06a0*/  IADD3.X R23, PT, PT, R17, R7, RZ, P0, !PT ;  /* 0x0000000711177210 */ /* 0x000fe400007fe4ff */
[----:B------:R-:W-:Y:S01]  /*06b0*/  IADD3 R12, P0, PT, R22, R5, RZ ;  /* 0x00000005160c7210 */ /* 0x000fe20007f1e0ff */
[----:B------:R1:W3:Y:S01]  /*06c0*/  LDG.E R17, desc[UR14][R16.64] ;  /* 0x0000000e10117981 */ /* 0x0002e2000c1e1900 */
[----:B------:R-:W-:-:S03]  /*06d0*/  VIMNMX3.U32 R27, R14, R27, R13, PT ;  /* 0x0000001b0e1b720f */ /* 0x000fc6000380000d */
[--C-:B------:R-:W-:Y:S01]  /*06e0*/  IMAD.X R13, R23, 0x1, R7.reuse, P0 ;  /* 0x00000001170d7824 */ /* 0x100fe200000e0607 */
[-C--:B------:R-:W-:Y:S01]  /*06f0*/  IADD3 R14, P0, PT, R12, R5.reuse, RZ ;  /* 0x000000050c0e7210 */ /* 0x080fe20007f1e0ff */
[----:B------:R-:W4:Y:S04]  /*0700*/  LDG.E R22, desc[UR14][R22.64] ;  /* 0x0000000e16167981 */ /* 0x000f28000c1e1900 */
[----:B------:R-:W-:Y:S01]  /*0710*/  IMAD.X R15, R13, 0x1, R7, P0 ;  /* 0x000000010d0f7824 */ /* 0x000fe200000e0607 */
[----:B0-----:R-:W-:Y:S01]  /*0720*/  IADD3 R18, P0, PT, R14, R5, RZ ;  /* 0x000000050e127210 */ /* 0x001fe20007f1e0ff */
[----:B------:R-:W4:Y:S03]  /*0730*/  LDG.E R13, desc[UR14][R12.64] ;  /* 0x0000000e0c0d7981 */ /* 0x000f26000c1e1900 */
[----:B------:R-:W-:Y:S01]  /*0740*/  IADD3.X R19, PT, PT, R15, R7, RZ, P0, !PT ;  /* 0x000000070f137210 */ /* 0x000fe200007fe4ff */
[----:B------:R-:W4:Y:S04]  /*0750*/  LDG.E R14, desc[UR14][R14.64] ;  /* 0x0000000e0e0e7981 */ /* 0x000f28000c1e1900 */
[----:B------:R-:W4:Y:S01]  /*0760*/  LDG.E R18, desc[UR14][R18.64] ;  /* 0x0000000e12127981 */ /* 0x000f22000c1e1900 */
[----:B------:R-:W-:-:S04]  /*0770*/  IADD3 R9, P0, PT, R9, 0x10, RZ ;  /* 0x0000001009097810 */ /* 0x000fc80007f1e0ff */
[----:B-1----:R-:W-:Y:S01]  /*0780*/  IADD3 R16, P1, PT, R9, -UR16, RZ ;  /* 0x8000001009107c10 */ /* 0x002fe2000ff3e0ff */
[----:B------:R-:W-:-:S03]  /*0790*/  IMAD.X R21, RZ, RZ, R21, P0 ;  /* 0x000000ffff157224 */ /* 0x000fc600000e0615 */
[----:B------:R-:W-:Y:S02]  /*07a0*/  ISETP.NE.U32.AND P0, PT, R16, 0x1, PT ;  /* 0x000000011000780c */ /* 0x000fe40003f05070 */
[----:B------:R-:W-:-:S04]  /*07b0*/  IADD3.X R16, PT, PT, R21, ~UR20, RZ, P1, !PT ;  /* 0x8000001415107c10 */ /* 0x000fc80008ffe4ff */
[----:B------:R-:W-:Y:S02]  /*07c0*/  ISETP.NE.AND.EX P0, PT, R16, RZ, PT, P0 ;  /* 0x000000ff1000720c */ /* 0x000fe40003f05300 */
[----:B------:R-:W-:-:S05]  /*07d0*/  LEA R25, P1, R10, R25, 0x6 ;  /* 0x000000190a197211 */ /* 0x000fca00078230ff */
[----:B------:R-:W-:Y:S01]  /*07e0*/  IMAD.X R26, R26, 0x1, R11, P1 ;  /* 0x000000011a1a7824 */ /* 0x000fe200008e060b */
[----:B--2---:R-:W-:-:S04]  /*07f0*/  VIMNMX3.U32 R20, R20, R27, R29, PT ;  /* 0x0000001b1414720f */ /* 0x004fc8000380001d */
[----:B---3--:R-:W-:-:S04]  /*0800*/  VIMNMX3.U32 R17, R24, R20, R17, PT ;  /* 0x000000141811720f */ /* 0x008fc80003800011 */
[----:B----4-:R-:W-:-:S04]  /*0810*/  VIMNMX3.U32 R13, R22, R17, R13, PT ;  /* 0x00000011160d720f */ /* 0x010fc8000380000d */
[----:B------:R-:W-:Y:S01]  /*0820*/  VIMNMX3.U32 R20, R14, R13, R18, PT ;  /* 0x0000000d0e14720f */ /* 0x000fe20003800012 */
[----:B------:R-:W-:Y:S06]  /*0830*/  @P0 BRA `(.L_x_14) ;  /* 0xfffffff800fc0947 */ /* 0x000fec000383ffff */
.L_x_13:
[----:B------:R-:W-:-:S09]  /*0840*/  ULOP3.LUT UP2, URZ, UR19, 0xf, URZ, 0xc0, !UPT ;  /* 0x0000000f13ff7892 */ /* 0x000fd2000f84c0ff */
[----:B------:R-:W-:Y:S05]  /*0850*/  BRA.U !UP2, `(.L_x_15) ;  /* 0x000000090a187547 */ /* 0x000fea000b800000 */
[----:B------:R-:W-:Y:S01]  /*0860*/  ULOP3.LUT UP2, URZ, UR17, 0x7, URZ, 0xc0, !UPT ;  /* 0x0000000711ff7892 */ /* 0x000fe2000f84c0ff */
[----:B------:R-:W-:Y:S10]  /*0870*/  BRA.U !UP1, `(.L_x_16) ;  /* 0x0000000109e47547 */ /* 0x000ff4000b800000 */
[----:B------:R-:W0:Y:S01]  /*0880*/  LDC.64 R12, c[0x0][0x398] ;  /* 0x0000e600ff0c7b82 */ /* 0x000e220000000a00 */
[----:B------:R-:W1:Y:S01]  /*0890*/  LDCU.64 UR4, c[0x0][0x3a8] ;  /* 0x00007500ff0477ac */ /* 0x000e620008000a00 */
[C---:B------:R-:W-:Y:S01]  /*08a0*/  IADD3 R23, PT, PT, R9.reuse, 0x1, RZ ;  /* 0x0000000109177810 */ /* 0x040fe20007ffe0ff */
[C---:B------:R-:W-:Y:S02]  /*08b0*/  VIADD R17, R9.reuse, 0x2 ;  /* 0x0000000209117836 */ /* 0x040fe40000000000 */
[----:B------:R-:W-:Y:S02]  /*08c0*/  VIADD R25, R9, 0x3 ;  /* 0x0000000309197836 */ /* 0x000fe40000000000 */
[----:B-1----:R-:W-:-:S04]  /*08d0*/  IMAD.WIDE.U32 R18, R23, UR4, RZ ;  /* 0x0000000417127c25 */ /* 0x002fc8000f8e00ff */
[----:B------:R-:W-:Y:S01]  /*08e0*/  IMAD.WIDE.U32 R14, R17, UR4, RZ ;  /* 0x00000004110e7c25 */ /* 0x000fe2000f8e00ff */
[----:B0-----:R-:W-:-:S03]  /*08f0*/  LEA R16, P0, R18, R12, 0x2 ;  /* 0x0000000c12107211 */ /* 0x001fc600078010ff */
[----:B------:R-:W-:Y:S02]  /*0900*/  IMAD R19, R23, UR5, R19 ;  /* 0x0000000517137c24 */ /* 0x000fe4000f8e0213 */
[----:B------:R-:W-:Y:S02]  /*0910*/  IMAD R15, R17, UR5, R15 ;  /* 0x00000005110f7c24 */ /* 0x000fe4000f8e020f */
[----:B------:R-:W-:Y:S01]  /*0920*/  IMAD R24, R21, UR4, RZ ;  /* 0x0000000415187c24 */ /* 0x000fe2000f8e02ff */
[----:B------:R-:W-:Y:S01]  /*0930*/  LEA.HI.X R17, R18, R13, R19, 0x2, P0 ;  /* 0x0000000d12117211 */ /* 0x000fe200000f1413 */
[----:B------:R-:W-:Y:S01]  /*0940*/  IMAD.WIDE.U32 R18, R25, UR4, RZ ;  /* 0x0000000419127c25 */ /* 0x000fe2000f8e00ff */
[----:B------:R-:W-:-:S03]  /*0950*/  LEA R22, P0, R14, R12, 0x2 ;  /* 0x0000000c0e167211 */ /* 0x000fc600078010ff */
[----:B------:R-:W-:Y:S01]  /*0960*/  IMAD R25, R25, UR5, R19 ;  /* 0x0000000519197c24 */ /* 0x000fe2000f8e0213 */
[-C--:B------:R-:W-:Y:S01]  /*0970*/  LEA.HI.X R23, R14, R13.reuse, R15, 0x2, P0 ;  /* 0x0000000d0e177211 */ /* 0x080fe200000f140f */
[C---:B------:R-:W-:Y:S01]  /*0980*/  IMAD R21, R9.reuse, UR5, R24 ;  /* 0x0000000509157c24 */ /* 0x040fe2000f8e0218 */
[CC--:B------:R-:W-:Y:S01]  /*0990*/  LEA R28, P0, R18.reuse, R12.reuse, 0x2 ;  /* 0x0000000c121c7211 */ /* 0x0c0fe200078010ff */
[C---:B------:R-:W-:Y:S01]  /*09a0*/  IMAD.WIDE.U32 R14, R9.reuse, UR4, RZ ;  /* 0x00000004090e7c25 */ /* 0x040fe2000f8e00ff */
[----:B------:R-:W-:Y:S01]  /*09b0*/  IADD3 R19, PT, PT, R9, 0x4, RZ ;  /* 0x0000000409137810 */ /* 0x000fe20007ffe0ff */
[----:B------:R-:W2:Y:S01]  /*09c0*/  LDG.E R22, desc[UR14][R22.64] ;  /* 0x0000000e16167981 */ /* 0x000ea2000c1e1900 */
[-C--:B------:R-:W-:Y:S01]  /*09d0*/  LEA.HI.X R29, R18, R13.reuse, R25, 0x2, P0 ;  /* 0x0000000d121d7211 */ /* 0x080fe200000f1419 */
[----:B------:R-:W-:Y:S01]  /*09e0*/  IMAD.IADD R15, R15, 0x1, R21 ;  /* 0x000000010f0f7824 */ /* 0x000fe200078e0215 */
[CC--:B------:R-:W-:Y:S01]  /*09f0*/  LEA R26, P0, R14.reuse, R12.reuse, 0x2 ;  /* 0x0000000c0e1a7211 */ /* 0x0c0fe200078010ff */
[----:B------:R0:W3:Y:S03]  /*0a00*/  LDG.E R21, desc[UR14][R16.64] ;  /* 0x0000000e10157981 */ /* 0x0000e6000c1e1900 */
[-C--:B------:R-:W-:Y:S01]  /*0a10*/  LEA.HI.X R27, R14, R13.reuse, R15, 0x2, P0 ;  /* 0x0000000d0e1b7211 */ /* 0x080fe200000f140f */
[C---:B------:R-:W-:Y:S01]  /*0a20*/  IMAD.WIDE.U32 R14, R19.reuse, UR4, RZ ;  /* 0x00000004130e7c25 */ /* 0x040fe2000f8e00ff */
[----:B------:R-:W2:Y:S03]  /*0a30*/  LDG.E R23, desc[UR14][R28.64] ;  /* 0x0000000e1c177981 */ /* 0x000ea6000c1e1900 */
[----:B------:R-:W-:Y:S01]  /*0a40*/  IMAD R15, R19, UR5, R15 ;  /* 0x00000005130f7c24 */ /* 0x000fe2000f8e020f */
[C---:B------:R-:W-:Y:S01]  /*0a50*/  LEA R24, P0, R14.reuse, R12, 0x2 ;  /* 0x0000000c0e187211 */ /* 0x040fe200078010ff */
[----:B------:R-:W3:Y:S03]  /*0a60*/  LDG.E R26, desc[UR14][R26.64] ;  /* 0x0000000e1a1a7981 */ /* 0x000ee6000c1e1900 */
[----:B------:R-:W-:Y:S01]  /*0a70*/  LEA.HI.X R25, R14, R13, R15, 0x2, P0 ;  /* 0x0000000d0e197211 */ /* 0x000fe200000f140f */
[----:B------:R-:W-:-:S04]  /*0a80*/  VIADD R15, R9, 0x5 ;  /* 0x00000005090f7836 */ /* 0x000fc80000000000 */
[C---:B0-----:R-:W-:Y:S01]  /*0a90*/  IMAD.WIDE.U32 R16, R15.reuse, UR4, RZ ;  /* 0x000000040f107c25 */ /* 0x041fe2000f8e00ff */
[----:B------:R0:W4:Y:S03]  /*0aa0*/  LDG.E R24, desc[UR14][R24.64] ;  /* 0x0000000e18187981 */ /* 0x000126000c1e1900 */
[----:B------:R-:W-:Y:S01]  /*0ab0*/  IMAD R15, R15, UR5, R17 ;  /* 0x000000050f0f7c24 */ /* 0x000fe2000f8e0211 */
[----:B------:R-:W-:Y:S02]  /*0ac0*/  IADD3 R17, PT, PT, R9, 0x6, RZ ;  /* 0x0000000609117810 */ /* 0x000fe40007ffe0ff */
[----:B------:R-:W-:-:S03]  /*0ad0*/  LEA R14, P0, R16, R12, 0x2 ;  /* 0x0000000c100e7211 */ /* 0x000fc600078010ff */
[----:B------:R-:W-:Y:S01]  /*0ae0*/  IMAD.WIDE.U32 R18, R17, UR4, RZ ;  /* 0x0000000411127c25 */ /* 0x000fe2000f8e00ff */
[----:B------:R-:W-:-:S03]  /*0af0*/  LEA.HI.X R15, R16, R13, R15, 0x2, P0 ;  /* 0x0000000d100f7211 */ /* 0x000fc600000f140f */
[----:B------:R-:W-:Y:S01]  /*0b00*/  IMAD R19, R17, UR5, R19 ;  /* 0x0000000511137c24 */ /* 0x000fe2000f8e0213 */
[C---:B------:R-:W-:Y:S01]  /*0b10*/  LEA R16, P0, R18.reuse, R12, 0x2 ;  /* 0x0000000c12107211 */ /* 0x040fe200078010ff */
[----:B0-----:R-:W-:Y:S01]  /*0b20*/  VIADD R25, R9, 0x7 ;  /* 0x0000000709197836 */ /* 0x001fe20000000000 */
[----:B------:R-:W4:Y:S02]  /*0b30*/  LDG.E R14, desc[UR14][R14.64] ;  /* 0x0000000e0e0e7981 */ /* 0x000f24000c1e1900 */
[----:B------:R-:W-:Y:S01]  /*0b40*/  LEA.HI.X R17, R18, R13, R19, 0x2, P0 ;  /* 0x0000000d12117211 */ /* 0x000fe200000f1413 */
[----:B------:R-:W-:-:S04]  /*0b50*/  IMAD.WIDE.U32 R18, R25, UR4, RZ ;  /* 0x0000000419127c25 */ /* 0x000fc8000f8e00ff */
[----:B------:R-:W-:Y:S01]  /*0b60*/  IMAD R19, R25, UR5, R19 ;  /* 0x0000000519137c24 */ /* 0x000fe2000f8e0213 */
[C---:B------:R-:W-:Y:S01]  /*0b70*/  LEA R12, P0, R18.reuse, R12, 0x2 ;  /* 0x0000000c120c7211 */ /* 0x040fe200078010ff */
[----:B------:R-:W4:Y:S03]  /*0b80*/  LDG.E R17, desc[UR14][R16.64] ;  /* 0x0000000e10117981 */ /* 0x000f26000c1e1900 */
[----:B------:R-:W-:-:S05]  /*0b90*/  LEA.HI.X R13, R18, R13, R19, 0x2, P0 ;  /* 0x0000000d120d7211 */ /* 0x000fca00000f1413 */
[----:B------:R-:W4:Y:S01]  /*0ba0*/  LDG.E R12, desc[UR14][R12.64] ;  /* 0x0000000e0c0c7981 */ /* 0x000f22000c1e1900 */
[----:B------:R-:W-:Y:S02]  /*0bb0*/  IADD3 R9, PT, PT, R9, 0x8, RZ ;  /* 0x0000000809097810 */ /* 0x000fe40007ffe0ff */
[----:B---3-5:R-:W-:-:S04]  /*0bc0*/  VIMNMX3.U32 R21, R26, R20, R21, PT ;  /* 0x000000141a15720f */ /* 0x028fc80003800015 */
[----:B--2---:R-:W-:-:S04]  /*0bd0*/  VIMNMX3.U32 R21, R22, R21, R23, PT ;  /* 0x000000151615720f */ /* 0x004fc80003800017 */
[----:B----4-:R-:W-:Y:S01]  /*0be0*/  VIMNMX3.U32 R24, R24, R21, R14, PT ;  /* 0x000000151818720f */ /* 0x010fe2000380000e */
[----:B------:R-:W-:-:S03]  /*0bf0*/  IMAD.MOV.U32 R21, RZ, RZ, RZ ;  /* 0x000000ffff157224 */ /* 0x000fc600078e00ff */
[----:B------:R-:W-:-:S07]  /*0c00*/  VIMNMX3.U32 R20, R17, R24, R12, PT ;  /* 0x000000181114720f */ /* 0x000fce000380000c */
.L_x_16:
[----:B------:R-:W-:Y:S05]  /*0c10*/  BRA.U !UP2, `(.L_x_15) ;  /* 0x000000050a287547 */ /* 0x000fea000b800000 */
[----:B------:R-:W-:-:S04]  /*0c20*/  UISETP.NE.U32.AND UP2, UPT, UR8, URZ, UPT ;  /* 0x000000ff0800728c */ /* 0x000fc8000bf45070 */
[----:B------:R-:W-:Y:S01]  /*0c30*/  UISETP.NE.AND.EX UP2, UPT, URZ, URZ, UPT, UP2 ;  /* 0x000000ffff00728c */ /* 0x000fe2000bf45320 */
[----:B------:R-:W-:Y:S10]  /*0c40*/  BRA.U !UP0, `(.L_x_17) ;  /* 0x00000001087c7547 */ /* 0x000ff4000b800000 */
[----:B------:R-:W0:Y:S01]  /*0c50*/  LDCU.64 UR4, c[0x0][0x3a8] ;  /* 0x00007500ff0477ac */ /* 0x000e220008000a00 */
[----:B------:R-:W1:Y:S01]  /*0c60*/  LDC.64 R12, c[0x0][0x398] ;  /* 0x0000e600ff0c7b82 */ /* 0x000e620000000a00 */
[----:B------:R-:W-:Y:S02]  /*0c70*/  VIADD R23, R9, 0x1 ;  /* 0x0000000109177836 */ /* 0x000fe40000000000 */
[----:B0-----:R-:W-:Y:S02]  /*0c80*/  IMAD R18, R21, UR4, RZ ;  /* 0x0000000415127c24 */ /* 0x001fe4000f8e02ff */
[----:B------:R-:W-:-:S04]  /*0c90*/  IMAD.WIDE.U32 R16, R9, UR4, RZ ;  /* 0x0000000409107c25 */ /* 0x000fc8000f8e00ff */
[----:B------:R-:W-:Y:S01]  /*0ca0*/  IMAD R19, R9, UR5, R18 ;  /* 0x0000000509137c24 */ /* 0x000fe2000f8e0212 */
[----:B-1----:R-:W-:Y:S01]  /*0cb0*/  LEA R24, P0, R16, R12, 0x2 ;  /* 0x0000000c10187211 */ /* 0x002fe200078010ff */
[----:B------:R-:W-:-:S03]  /*0cc0*/  IMAD.WIDE.U32 R14, R23, UR4, RZ ;  /* 0x00000004170e7c25 */ /* 0x000fc6000f8e00ff */
[----:B------:R-:W-:Y:S01]  /*0cd0*/  IADD3 R19, PT, PT, R17, R19, RZ ;  /* 0x0000001311137210 */ /* 0x000fe20007ffe0ff */
[----:B------:R-:W-:Y:S01]  /*0ce0*/  IMAD R23, R23, UR5, R15 ;  /* 0x0000000517177c24 */ /* 0x000fe2000f8e020f */
[----:B------:R-:W-:Y:S01]  /*0cf0*/  LEA R22, P1, R14, R12, 0x2 ;  /* 0x0000000c0e167211 */ /* 0x000fe200078210ff */
[C---:B------:R-:W-:Y:S01]  /*0d00*/  VIADD R21, R9.reuse, 0x2 ;  /* 0x0000000209157836 */ /* 0x040fe20000000000 */
[-C--:B------:R-:W-:Y:S01]  /*0d10*/  LEA.HI.X R25, R16, R13.reuse, R19, 0x2, P0 ;  /* 0x0000000d10197211 */ /* 0x080fe200000f1413 */
[----:B------:R-:W-:Y:S01]  /*0d20*/  VIADD R17, R9, 0x3 ;  /* 0x0000000309117836 */ /* 0x000fe20000000000 */
[----:B------:R-:W-:Y:S01]  /*0d30*/  LEA.HI.X R23, R14, R13, R23, 0x2, P1 ;  /* 0x0000000d0e177211 */ /* 0x000fe200008f1417 */
[----:B------:R-:W-:-:S03]  /*0d40*/  IMAD.WIDE.U32 R18, R21, UR4, RZ ;  /* 0x0000000415127c25 */ /* 0x000fc6000f8e00ff */
[----:B------:R-:W2:Y:S01]  /*0d50*/  LDG.E R25, desc[UR14][R24.64] ;  /* 0x0000000e18197981 */ /* 0x000ea2000c1e1900 */
[----:B------:R-:W-:Y:S01]  /*0d60*/  IMAD.WIDE.U32 R14, R17, UR4, RZ ;  /* 0x00000004110e7c25 */ /* 0x000fe2000f8e00ff */
[-C--:B------:R-:W-:Y:S02]  /*0d70*/  LEA R16, P0, R18, R12.reuse, 0x2 ;  /* 0x0000000c12107211 */ /* 0x080fe400078010ff */
[----:B------:R-:W2:Y:S01]  /*0d80*/  LDG.E R22, desc[UR14][R22.64] ;  /* 0x0000000e16167981 */ /* 0x000ea2000c1e1900 */
[----:B------:R-:W-:Y:S01]  /*0d90*/  IMAD R21, R21, UR5, R19 ;  /* 0x0000000515157c24 */ /* 0x000fe2000f8e0213 */
[----:B------:R-:W-:Y:S01]  /*0da0*/  LEA R12, P1, R14, R12, 0x2 ;  /* 0x0000000c0e0c7211 */ /* 0x000fe200078210ff */
[----:B------:R-:W-:-:S03]  /*0db0*/  IMAD R15, R17, UR5, R15 ;  /* 0x00000005110f7c24 */ /* 0x000fc6000f8e020f */
[-C--:B------:R-:W-:Y:S02]  /*0dc0*/  LEA.HI.X R17, R18, R13.reuse, R21, 0x2, P0 ;  /* 0x0000000d12117211 */ /* 0x080fe400000f1415 */
[----:B------:R-:W-:-:S04]  /*0dd0*/  LEA.HI.X R13, R14, R13, R15, 0x2, P1 ;  /* 0x0000000d0e0d7211 */ /* 0x000fc800008f140f */
[----:B------:R-:W3:Y:S04]  /*0de0*/  LDG.E R17, desc[UR14][R16.64] ;  /* 0x0000000e10117981 */ /* 0x000ee8000c1e1900 */
[----:B------:R-:W3:Y:S01]  /*0df0*/  LDG.E R12, desc[UR14][R12.64] ;  /* 0x0000000e0c0c7981 */ /* 0x000ee2000c1e1900 */
[----:B------:R-:W-:Y:S01]  /*0e00*/  IMAD.MOV.U32 R21, RZ, RZ, RZ ;  /* 0x000000ffff157224 */ /* 0x000fe200078e00ff */
[----:B------:R-:W-:Y:S02]  /*0e10*/  IADD3 R9, PT, PT, R9, 0x4, RZ ;  /* 0x0000000409097810 */ /* 0x000fe40007ffe0ff */
[----:B--2--5:R-:W-:-:S04]  /*0e20*/  VIMNMX3.U32 R20, R25, R20, R22, PT ;  /* 0x000000141914720f */ /* 0x024fc80003800016 */
[----:B---3--:R-:W-:-:S07]  /*0e30*/  VIMNMX3.U32 R20, R17, R20, R12, PT ;  /* 0x000000141114720f */ /* 0x008fce000380000c */
.L_x_17:
[----:B------:R-:W-:Y:S05]  /*0e40*/  BRA.U !UP2, `(.L_x_15) ;  /* 0x000000010a9c7547 */ /* 0x000fea000b800000 */
[----:B------:R-:W0:Y:S01]  /*0e50*/  LDCU.64 UR10, c[0x0][0x3a8] ;  /* 0x00007500ff0a77ac */ /* 0x000e220008000a00 */
[----:B------:R-:W1:Y:S01]  /*0e60*/  LDCU.64 UR12, c[0x0][0x398] ;  /* 0x00007300ff0c77ac */ /* 0x000e620008000a00 */
[----:B0-----:R-:W-:Y:S02]  /*0e70*/  IMAD R12, R21, UR10, RZ ;  /* 0x0000000a150c7c24 */ /* 0x001fe4000f8e02ff */
[----:B------:R-:W-:-:S04]  /*0e80*/  IMAD.WIDE.U32 R14, R9, UR10, RZ ;  /* 0x0000000a090e7c25 */ /* 0x000fc8000f8e00ff */
[----:B------:R-:W-:Y:S01]  /*0e90*/  IMAD R13, R9, UR11, R12 ;  /* 0x0000000b090d7c24 */ /* 0x000fe2000f8e020c */
[----:B-1----:R-:W-:-:S03]  /*0ea0*/  LEA R12, P0, R14, UR12, 0x2 ;  /* 0x0000000c0e0c7c11 */ /* 0x002fc6000f8010ff */
[----:B------:R-:W-:-:S05]  /*0eb0*/  IMAD.IADD R13, R15, 0x1, R13 ;  /* 0x000000010f0d7824 */ /* 0x000fca00078e020d */
[----:B------:R-:W-:-:S06]  /*0ec0*/  LEA.HI.X R13, R14, UR13, R13, 0x2, P0 ;  /* 0x0000000d0e0d7c11 */ /* 0x000fcc00080f140d */
[----:B------:R-:W2:Y:S01]  /*0ed0*/  LDG.E R13, desc[UR14][R12.64] ;  /* 0x0000000e0c0d7981 */ /* 0x000ea2000c1e1900 */
[----:B------:R-:W-:-:S04]  /*0ee0*/  UISETP.NE.U32.AND UP2, UPT, UR8, 0x1, UPT ;  /* 0x000000010800788c */ /* 0x000fc8000bf45070 */
[----:B------:R-:W-:Y:S01]  /*0ef0*/  UISETP.NE.AND.EX UP2, UPT, URZ, URZ, UPT, UP2 ;  /* 0x000000ffff00728c */ /* 0x000fe2000bf45320 */
[----:B--2--5:R-:W-:-:S08]  /*0f00*/  VIMNMX.U32 R20, PT, PT, R20, R13, PT ;  /* 0x0000000d14147248 */ /* 0x024fd00003fe0000 */
[----:B------:R-:W-:Y:S05]  /*0f10*/  BRA.U !UP2, `(.L_x_15) ;  /* 0x000000010a687547 */ /* 0x000fea000b800000 */
[----:B------:R-:W-:-:S04]  /*0f20*/  UISETP.NE.U32.AND UP2, UPT, UR8, 0x2, UPT ;  /* 0x000000020800788c */ /* 0x000fc8000bf45070 */
[----:B------:R-:W-:-:S06]  /*0f30*/  UISETP.NE.AND.EX UP2, UPT, URZ, URZ, UPT, UP2 ;  /* 0x000000ffff00728c */ /* 0x000fcc000bf45320 */
[----:B------:R-:W-:-:S13]  /*0f40*/  PLOP3.LUT P0, PT, PT, PT, UP2, 0x80, 0x8 ;  /* 0x000000000008781c */ /* 0x000fda0003f0f028 */
[C---:B------:R-:W-:Y:S01]  /*0f50*/  @P0 R2UR UR6, R9.reuse ;  /* 0x00000000090602ca */ /* 0x040fe200000e0000 */
[----:B------:R-:W-:-:S04]  /*0f60*/  VIADD R9, R9, 0x1 ;  /* 0x0000000109097836 */ /* 0x000fc80000000000 */
[----:B------:R-:W-:-:S04]  /*0f70*/  IMAD.WIDE.U32 R12, R9, UR10, RZ ;  /* 0x0000000a090c7c25 */ /* 0x000fc8000f8e00ff */
[----:B------:R-:W-:Y:S01]  /*0f80*/  IMAD R9, R9, UR11, R13 ;  /* 0x0000000b09097c24 */ /* 0x000fe2000f8e020d */
[----:B------:R-:W-:-:S03]  /*0f90*/  LEA R14, P0, R12, UR12, 0x2 ;  /* 0x0000000c0c0e7c11 */ /* 0x000fc6000f8010ff */
[----:B------:R-:W-:Y:S01]  /*0fa0*/  @UP2 UIADD3 UR6, UPT, UPT, UR6, 0x2, URZ ;  /* 0x0000000206062890 */ /* 0x000fe2000fffe0ff */
[----:B------:R-:W-:Y:S02]  /*0fb0*/  LEA.HI.X R15, R12, UR13, R9, 0x2, P0 ;  /* 0x0000000d0c0f7c11 */ /* 0x000fe400080f1409 */
[----:B------:R-:W-:Y:S01]  /*0fc0*/  PLOP3.LUT P0, PT, PT, PT, UP2, 0x80, 0x8 ;  /* 0x000000000008781c */ /* 0x000fe20003f0f028 */
[----:B------:R-:W-:-:S03]  /*0fd0*/  @UP2 UIMAD.WIDE.U32 UR4, UR6, UR10, URZ ;  /* 0x0000000a060422a5 */ /* 0x000fc6000f8e00ff */
[----:B------:R-:W2:Y:S01]  /*0fe0*/  LDG.E R15, desc[UR14][R14.64] ;  /* 0x0000000e0e0f7981 */ /* 0x000ea2000c1e1900 */
[----:B------:R-:W-:Y:S02]  /*0ff0*/  @UP2 UIMAD UR5, UR6, UR11, UR5 ;  /* 0x0000000b060522a4 */ /* 0x000fe4000f8e0205 */
[----:B------:R-:W-:-:S04]  /*1000*/  @UP2 ULEA UR6, UP3, UR4, UR12, 0x2 ;  /* 0x0000000c04062291 */ /* 0x000fc8000f8610ff */
[----:B------:R-:W-:Y:S02]  /*1010*/  @UP2 ULEA.HI.X UR7, UR4, UR13, UR5, 0x2, UP3 ;  /* 0x0000000d04072291 */ /* 0x000fe400098f1405 */
[----:B------:R-:W-:-:S04]  /*1020*/  MOV R12, UR6 ;  /* 0x00000006000c7c02 */ /* 0x000fc80008000f00 */
[----:B------:R-:W-:-:S05]  /*1030*/  IMAD.U32 R13, RZ, RZ, UR7 ;  /* 0x00000007ff0d7e24 */ /* 0x000fca000f8e00ff */
[----:B------:R-:W3:Y:S01]  /*1040*/  @P0 LDG.E R12, desc[UR14][R12.64] ;  /* 0x0000000e0c0c0981 */ /* 0x000ee2000c1e1900 */
[----:B------:R-:W-:Y:S02]  /*1050*/  PLOP3.LUT P1, PT, PT, PT, UP2, 0x80, 0x8 ;  /* 0x000000000008781c */ /* 0x000fe40003f2f028 */
[----:B--2---:R-:W-:-:S11]  /*1060*/  VIMNMX.U32 R20, PT, PT, R20, R15, PT ;  /* 0x0000000f14147248 */ /* 0x004fd60003fe0000 */
[----:B------:R-:W-:Y:S02]  /*1070*/  @P1 R2UR UR5, R20 ;  /* 0x00000000140512ca */ /* 0x000fe400000e0000 */
[----:B---3--:R-:W-:-:S13]  /*1080*/  @P0 R2UR UR4, R12 ;  /* 0x000000000c0402ca */ /* 0x008fda00000e0000 */
[----:B------:R-:W-:-:S04]  /*1090*/  UISETP.LT.U32.AND UP3, UPT, UR5, UR4, UPT ;  /* 0x000000040500728c */ /* 0x000fc8000bf61070 */
[----:B------:R-:W-:-:S06]  /*10a0*/  @UP2 USEL UR4, UR5, UR4, UP3 ;  /* 0x0000000405042287 */ /* 0x000fcc0009800000 */
[----:B------:R-:W-:-:S07]  /*10b0*/  @P0 IMAD.U32 R20, RZ, RZ, UR4 ;  /* 0x00000004ff140e24 */ /* 0x000fce000f8e00ff */
.L_x_15:
[----:B------:R-:W0:Y:S02]  /*10c0*/  LDCU.64 UR4, c[0x0][0x3c0] ;  /* 0x00007800ff0477ac */ /* 0x000e240008000a00 */
[----:B0-----:R-:W-:-:S04]  /*10d0*/  LEA R12, P0, R3, UR4, 0x2 ;  /* 0x00000004030c7c11 */ /* 0x001fc8000f8010ff */
[C---:B------:R-:W-:Y:S02]  /*10e0*/  LEA.HI.X R13, R3.reuse, UR5, R4, 0x2, P0 ;  /* 0x00000005030d7c11 */ /* 0x040fe400080f1404 */
[----:B------:R-:W-:-:S03]  /*10f0*/  IADD3 R3, P0, PT, R3, 0x1, RZ ;  /* 0x0000000103037810 */ /* 0x000fc60007f1e0ff */
[----:B-----5:R0:W-:Y:S01]  /*1100*/  STG.E desc[UR14][R12.64], R20 ;  /* 0x000000140c007986 */ /* 0x0201e2000c10190e */
[----:B------:R-:W-:Y:S02]  /*1110*/  IADD3.X R4, PT, PT, RZ, R4, RZ, P0, !PT ;  /* 0x00000004ff047210 */ /* 0x000fe400007fe4ff */
[----:B------:R-:W-:-:S04]  /*1120*/  ISETP.GE.U32.AND P0, PT, R3, R0, PT ;  /* 0x000000000300720c */ /* 0x000fc80003f06070 */
[----:B------:R-:W-:-:S13]  /*1130*/  ISETP.GE.U32.AND.EX P0, PT, R4, R2, PT, P0 ;  /* 0x000000020400720c */ /* 0x000fda0003f06100 */
[----:B0-----:R-:W-:Y:S05]  /*1140*/  @!P0 BRA `(.L_x_18) ;  /* 0xfffffff0008c8947 */ /* 0x001fea000383ffff */
[----:B------:R-:W-:Y:S05]  /*1150*/  EXIT ;  /* 0x000000000000794d */ /* 0x000fea0003800000 */
.L_x_12:
[----:B------:R-:W-:Y:S02]  /*1160*/  ULOP3.LUT UR12, UR5, 0xf, URZ, 0xc0, !UPT ;  /* 0x0000000f050c7892 */ /* 0x000fe4000f8ec0ff */
[----:B------:R-:W-:Y:S02]  /*1170*/  ULOP3.LUT UR11, UR5, 0x7, URZ, 0xc0, !UPT ;  /* 0x00000007050b7892 */ /* 0x000fe4000f8ec0ff */
[----:B------:R-:W-:Y:S01]  /*1180*/  ULOP3.LUT UR10, UR5, 0xfffffff0, URZ, 0xc0, !UPT ;  /* 0xfffffff0050a7892 */ /* 0x000fe2000f8ec0ff */
[----:B------:R-:W0:Y:S01]  /*1190*/  LDCU.64 UR16, c[0x0][0x3b0] ;  /* 0x00007600ff1077ac */ /* 0x000e220008000a00 */
[----:B------:R-:W-:-:S12]  /*11a0*/  ULOP3.LUT UR5, UR5, 0x3, URZ, 0xc0, !UPT ;  /* 0x0000000305057892 */ /* 0x000fd8000f8ec0ff */
.L_x_32:
[----:B------:R-:W1:Y:S01]  /*11b0*/  LDCU.64 UR8, c[0x0][0x380] ;  /* 0x00007000ff0877ac */ /* 0x000e620008000a00 */
[----:B------:R-:W2:Y:S01]  /*11c0*/  LDC R8, c[0x0][0x3b8] ;  /* 0x0000ee00ff087b82 */ /* 0x000ea20000000800 */
[----:B-1----:R-:W-:-:S04]  /*11d0*/  LEA R6, P0, R3, UR8, 0x2 ;  /* 0x0000000803067c11 */ /* 0x002fc8000f8010ff */
[----:B------:R-:W-:-:S05]  /*11e0*/  LEA.HI.X R7, R3, UR9, R4, 0x2, P0 ;  /* 0x0000000903077c11 */ /* 0x000fca00080f1404 */
[----:B------:R1:W5:Y:S01]  /*11f0*/  LDG.E R5, desc[UR14][R6.64] ;  /* 0x0000000e06057981 */ /* 0x000362000c1e1900 */
[----:B--2---:R-:W-:Y:S01]  /*1200*/  ISETP.GE.U32.AND P0, PT, R8, 0x10, PT ;  /* 0x000000100800780c */ /* 0x004fe20003f06070 */
[----:B------:R-:W-:Y:S01]  /*1210*/  IMAD.MOV.U32 R10, RZ, RZ, RZ ;  /* 0x000000ffff0a7224 */ /* 0x000fe200078e00ff */
[----:B------:R-:W-:Y:S02]  /*1220*/  CS2R R8, SRZ ;  /* 0x0000000000087805 */ /* 0x000fe4000001ff00 */
[----:B------:R-:W-:-:S13]  /*1230*/  ISETP.GE.U32.AND.EX P0, PT, RZ, RZ, PT, P0 ;  /* 0x000000ffff00720c */ /* 0x000fda0003f06100 */
[----:B-1----:R-:W-:Y:S05]  /*1240*/  @!P0 BRA `(.L_x_19) ;  /* 0x0000000000ac8947 */ /* 0x002fea0003800000 */
[----:B------:R-:W-:Y:S01]  /*1250*/  IMAD.MOV.U32 R10, RZ, RZ, RZ ;  /* 0x000000ffff0a7224 */ /* 0x000fe200078e00ff */
[----:B------:R-:W-:-:S07]  /*1260*/  CS2R R8, SRZ ;  /* 0x0000000000087805 */ /* 0x000fce000001ff00 */
.L_x_20:
[----:B0-----:R-:W-:-:S04]  /*1270*/  LEA R6, P1, R9, UR16, 0x2 ;  /* 0x0000001009067c11 */ /* 0x001fc8000f8210ff */
[----:B------:R-:W-:-:S05]  /*1280*/  LEA.HI.X R7, R9, UR17, R8, 0x2, P1 ;  /* 0x0000001109077c11 */ /* 0x000fca00088f1408 */
[----:B------:R-:W2:Y:S04]  /*1290*/  LDG.E R17, desc[UR14][R6.64] ;  /* 0x0000000e06117981 */ /* 0x000ea8000c1e1900 */
[----:B------:R-:W3:Y:S04]  /*12a0*/  LDG.E R19, desc[UR14][R6.64+0x4] ;  /* 0x0000040e06137981 */ /* 0x000ee8000c1e1900 */
[----:B------:R-:W4:Y:S04]  /*12b0*/  LDG.E R21, desc[UR14][R6.64+0x8] ;  /* 0x0000080e06157981 */ /* 0x000f28000c1e1900 */
        /* <DEDUP_REMOVED lines=12> */
[----:B------:R-:W4:Y:S01]  /*1380*/  LDG.E R15, desc[UR14][R6.64+0x3c] ;  /* 0x00003c0e060f7981 */ /* 0x000f22000c1e1900 */
[----:B------:R-:W-:-:S04]  /*1390*/  IADD3 R9, P1, PT, R9, 0x10, RZ ;  /* 0x0000001009097810 */ /* 0x000fc80007f3e0ff */
[----:B------:R-:W-:Y:S02]  /*13a0*/  IADD3.X R8, PT, PT, RZ, R8, RZ, P1, !PT ;  /* 0x00000008ff087210 */ /* 0x000fe40000ffe4ff */
[----:B------:R-:W-:-:S04]  /*13b0*/  ISETP.NE.U32.AND P1, PT, R9, UR10, PT ;  /* 0x0000000a09007c0c */ /* 0x000fc8000bf25070 */
[----:B------:R-:W-:Y:S01]  /*13c0*/  ISETP.NE.AND.EX P1, PT, R8, RZ, PT, P1 ;  /* 0x000000ff0800720c */ /* 0x000fe20003f25310 */
[----:B--2--5:R-:W-:-:S04]  /*13d0*/  IMAD R10, R5, R17, R10 ;  /* 0x00000011050a7224 */ /* 0x024fc800078e020a */
[----:B---3--:R-:W-:-:S04]  /*13e0*/  IMAD R10, R5, R19, R10 ;  /* 0x00000013050a7224 */ /* 0x008fc800078e020a */
[----:B----4-:R-:W-:-:S04]  /*13f0*/  IMAD R10, R5, R21, R10 ;  /* 0x00000015050a7224 */ /* 0x010fc800078e020a */
[----:B------:R-:W-:-:S04]  /*1400*/  IMAD R10, R5, R23, R10 ;  /* 0x00000017050a7224 */ /* 0x000fc800078e020a */
        /* <DEDUP_REMOVED lines=11> */
[----:B------:R-:W-:Y:S01]  /*14c0*/  IMAD R10, R5, R15, R10 ;  /* 0x0000000f050a7224 */ /* 0x000fe200078e020a */
[----:B------:R-:W-:Y:S06]  /*14d0*/  @P1 BRA `(.L_x_20) ;  /* 0xfffffffc00641947 */ /* 0x000fec000383ffff */
[----:B------:R-:W-:Y:S02]  /*14e0*/  IMAD.U32 R8, RZ, RZ, UR10 ;  /* 0x0000000aff087e24 */ /* 0x000fe4000f8e00ff */
[----:B------:R-:W-:-:S07]  /*14f0*/  IMAD.MOV.U32 R9, RZ, RZ, RZ ;  /* 0x000000ffff097224 */ /* 0x000fce00078e00ff */
.L_x_19:
[----:B------:R-:W-:-:S04]  /*1500*/  ISETP.NE.U32.AND P1, PT, RZ, UR12, PT ;  /* 0x0000000cff007c0c */ /* 0x000fc8000bf25070 */
[----:B------:R-:W-:-:S13]  /*1510*/  ISETP.NE.AND.EX P1, PT, RZ, RZ, PT, P1 ;  /* 0x000000ffff00720c */ /* 0x000fda0003f25310 */
[----:B------:R-:W-:Y:S05]  /*1520*/  @!P1 BRA `(.L_x_21) ;  /* 0x0000000400049947 */ /* 0x000fea0003800000 */
[----:B------:R-:W-:Y:S02]  /*1530*/  UIADD3 UR8, UP0, UPT, UR12, -0x1, URZ ;  /* 0xffffffff0c087890 */ /* 0x000fe4000ff1e0ff */
[----:B------:R-:W-:Y:S02]  /*1540*/  UISETP.NE.U32.AND UP1, UPT, UR11, URZ, UPT ;  /* 0x000000ff0b00728c */ /* 0x000fe4000bf25070 */
[----:B------:R-:W-:Y:S02]  /*1550*/  UIADD3.X UR9, UPT, UPT, URZ, -0x1, URZ, UP0, !UPT ;  /* 0xffffffffff097890 */ /* 0x000fe400087fe4ff */
[----:B------:R-:W-:Y:S02]  /*1560*/  UISETP.GE.U32.AND UP0, UPT, UR8, 0x7, UPT ;  /* 0x000000070800788c */ /* 0x000fe4000bf06070 */
[----:B------:R-:W-:Y:S02]  /*1570*/  UISETP.NE.AND.EX UP1, UPT, URZ, URZ, UPT, UP1 ;  /* 0x000000ffff00728c */ /* 0x000fe4000bf25310 */
[----:B------:R-:W-:-:S09]  /*1580*/  UISETP.GE.U32.AND.EX UP0, UPT, UR9, URZ, UPT, UP0 ;  /* 0x000000ff0900728c */ /* 0x000fd2000bf06100 */
[----:B------:R-:W-:Y:S05]  /*1590*/  BRA.U !UP0, `(.L_x_22) ;  /* 0x0000000108547547 */ /* 0x000fea000b800000 */
[----:B------:R-:W1:Y:S02]  /*15a0*/  LDCU.64 UR8, c[0x0][0x3b0] ;  /* 0x00007600ff0877ac */ /* 0x000e640008000a00 */
[----:B-1----:R-:W-:-:S04]  /*15b0*/  LEA R6, P2, R8, UR8, 0x2 ;  /* 0x0000000808067c11 */ /* 0x002fc8000f8410ff */
        /* <DEDUP_REMOVED lines=8> */
[----:B------:R-:W4:Y:S01]  /*1640*/  LDG.E R18, desc[UR14][R6.64+0x1c] ;  /* 0x00001c0e06127981 */ /* 0x000f22000c1e1900 */
[----:B------:R-:W-:-:S04]  /*1650*/  IADD3 R8, P2, PT, R8, 0x8, RZ ;  /* 0x0000000808087810 */ /* 0x000fc80007f5e0ff */
[----:B------:R-:W-:Y:S01]  /*1660*/  IADD3.X R9, PT, PT, RZ, R9, RZ, P2, !PT ;  /* 0x00000009ff097210 */ /* 0x000fe200017fe4ff */
[----:B--2--5:R-:W-:-:S04]  /*1670*/  IMAD R10, R5, R11, R10 ;  /* 0x0000000b050a7224 */ /* 0x024fc800078e020a */
[----:B---3--:R-:W-:-:S04]  /*1680*/  IMAD R10, R5, R12, R10 ;  /* 0x0000000c050a7224 */ /* 0x008fc800078e020a */
[----:B----4-:R-:W-:-:S04]  /*1690*/  IMAD R10, R5, R13, R10 ;  /* 0x0000000d050a7224 */ /* 0x010fc800078e020a */
[----:B------:R-:W-:-:S04]  /*16a0*/  IMAD R10, R5, R14, R10 ;  /* 0x0000000e050a7224 */ /* 0x000fc800078e020a */
[----:B------:R-:W-:-:S04]  /*16b0*/  IMAD R10, R5, R15, R10 ;  /* 0x0000000f050a7224 */ /* 0x000fc800078e020a */
[----:B------:R-:W-:-:S04]  /*16c0*/  IMAD R10, R5, R16, R10 ;  /* 0x00000010050a7224 */ /* 0x000fc800078e020a */
[----:B------:R-:W-:-:S04]  /*16d0*/  IMAD R10, R5, R17, R10 ;  /* 0x00000011050a7224 */ /* 0x000fc800078e020a */
[----:B------:R-:W-:-:S07]  /*16e0*/  IMAD R10, R5, R18, R10 ;  /* 0x00000012050a7224 */ /* 0x000fce00078e020a */
.L_x_22:
[----:B------:R-:W-:Y:S05]  /*16f0*/  BRA.U !UP1, `(.L_x_21) ;  /* 0x0000000109907547 */ /* 0x000fea000b800000 */
[----:B------:R-:W-:-:S04]  /*1700*/  UIADD3 UR8, UP0, UPT, UR11, -0x1, URZ ;  /* 0xffffffff0b087890 */ /* 0x000fc8000ff1e0ff */
[----:B------:R-:W-:Y:S02]  /*1710*/  UIADD3.X UR9, UPT, UPT, URZ, -0x1, URZ, UP0, !UPT ;  /* 0xffffffffff097890 */ /* 0x000fe400087fe4ff */
[----:B------:R-:W-:-:S04]  /*1720*/  UISETP.GE.U32.AND UP0, UPT, UR8, 0x3, UPT ;  /* 0x000000030800788c */ /* 0x000fc8000bf06070 */
[----:B------:R-:W-:-:S06]  /*1730*/  UISETP.GE.U32.AND.EX UP0, UPT, UR9, URZ, UPT, UP0 ;  /* 0x000000ff0900728c */ /* 0x000fcc000bf06100 */
[----:B------:R-:W-:-:S13]  /*1740*/  PLOP3.LUT P3, PT, PT, PT, UP0, 0x80, 0x8 ;  /* 0x000000000008781c */ /* 0x000fda0003f6f008 */
[----:B------:R-:W1:Y:S02]  /*1750*/  @P3 LDC.64 R6, c[0x0][0x3b0] ;  /* 0x0000ec00ff063b82 */ /* 0x000e640000000a00 */
[----:B-1----:R-:W-:-:S04]  /*1760*/  @P3 LEA R6, P2, R8, R6, 0x2 ;  /* 0x0000000608063211 */ /* 0x002fc800078410ff */
[----:B------:R-:W-:-:S05]  /*1770*/  @P3 LEA.HI.X R7, R8, R7, R9, 0x2, P2 ;  /* 0x0000000708073211 */ /* 0x000fca00010f1409 */
[----:B------:R-:W2:Y:S04]  /*1780*/  @P3 LDG.E R11, desc[UR14][R6.64] ;  /* 0x0000000e060b3981 */ /* 0x000ea8000c1e1900 */
[----:B------:R-:W3:Y:S04]  /*1790*/  @P3 LDG.E R13, desc[UR14][R6.64+0x4] ;  /* 0x0000040e060d3981 */ /* 0x000ee8000c1e1900 */
[----:B------:R-:W4:Y:S04]  /*17a0*/  @P3 LDG.E R14, desc[UR14][R6.64+0x8] ;  /* 0x0000080e060e3981 */ /* 0x000f28000c1e1900 */
[----:B------:R-:W4:Y:S01]  /*17b0*/  @P3 LDG.E R15, desc[UR14][R6.64+0xc] ;  /* 0x00000c0e060f3981 */ /* 0x000f22000c1e1900 */
[----:B------:R-:W-:Y:S01]  /*17c0*/  UISETP.NE.U32.AND UP0, UPT, UR5, URZ, UPT ;  /* 0x000000ff0500728c */ /* 0x000fe2000bf05070 */
[----:B------:R-:W-:-:S03]  /*17d0*/  @P3 IADD3 R8, P2, PT, R8, 0x4, RZ ;  /* 0x0000000408083810 */ /* 0x000fc60007f5e0ff */
[----:B------:R-:W-:Y:S02]  /*17e0*/  UISETP.NE.AND.EX UP0, UPT, URZ, URZ, UPT, UP0 ;  /* 0x000000ffff00728c */ /* 0x000fe4000bf05300 */
[----:B------:R-:W-:Y:S02]  /*17f0*/  @P3 IMAD.X R9, RZ, RZ, R9, P2 ;  /* 0x000000ffff093224 */ /* 0x000fe400010e0609 */
[----:B--2--5:R-:W-:-:S04]  /*1800*/  @P3 IMAD R12, R5, R11, R10 ;  /* 0x0000000b050c3224 */ /* 0x024fc800078e020a */
[----:B---3--:R-:W-:-:S04]  /*1810*/  @P3 IMAD R12, R5, R13, R12 ;  /* 0x0000000d050c3224 */ /* 0x008fc800078e020c */
[----:B----4-:R-:W-:-:S04]  /*1820*/  @P3 IMAD R12, R5, R14, R12 ;  /* 0x0000000e050c3224 */ /* 0x010fc800078e020c */
[----:B------:R-:W-:Y:S01]  /*1830*/  @P3 IMAD R10, R5, R15, R12 ;  /* 0x0000000f050a3224 */ /* 0x000fe200078e020c */
[----:B------:R-:W-:Y:S06]  /*1840*/  BRA.U !UP0, `(.L_x_21) ;  /* 0x00000001083c7547 */ /* 0x000fec000b800000 */
[----:B------:R-:W1:Y:S02]  /*1850*/  LDCU.64 UR8, c[0x0][0x3b0] ;  /* 0x00007600ff0877ac */ /* 0x000e640008000a00 */
[----:B-1----:R-:W-:-:S04]  /*1860*/  LEA R6, P2, R8, UR8, 0x2 ;  /* 0x0000000808067c11 */ /* 0x002fc8000f8410ff */
[----:B------:R-:W-:-:S05]  /*1870*/  LEA.HI.X R7, R8, UR9, R9, 0x2, P2 ;  /* 0x0000000908077c11 */ /* 0x000fca00090f1409 */
[----:B------:R-:W2:Y:S01]  /*1880*/  LDG.E R8, desc[UR14][R6.64] ;  /* 0x0000000e06087981 */ /* 0x000ea2000c1e1900 */
[----:B------:R-:W-:-:S04]  /*1890*/  UISETP.NE.U32.AND UP0, UPT, UR5, 0x1, UPT ;  /* 0x000000010500788c */ /* 0x000fc8000bf05070 */
[----:B------:R-:W-:Y:S01]  /*18a0*/  UISETP.NE.AND.EX UP0, UPT, URZ, URZ, UPT, UP0 ;  /* 0x000000ffff00728c */ /* 0x000fe2000bf05300 */
[----:B--2---:R-:W-:-:S08]  /*18b0*/  IMAD R10, R5, R8, R10 ;  /* 0x00000008050a7224 */ /* 0x004fd000078e020a */
[----:B------:R-:W-:Y:S05]  /*18c0*/  BRA.U !UP0, `(.L_x_21) ;  /* 0x00000001081c7547 */ /* 0x000fea000b800000 */
[----:B------:R-:W-:Y:S01]  /*18d0*/  UISETP.NE.U32.AND UP0, UPT, UR5, 0x2, UPT ;  /* 0x000000020500788c */ /* 0x000fe2000bf05070 */
[----:B------:R-:W2:Y:S03]  /*18e0*/  LDG.E R8, desc[UR14][R6.64+0x4] ;  /* 0x0000040e06087981 */ /* 0x000ea6000c1e1900 */
[----:B------:R-:W-:-:S06]  /*18f0*/  UISETP.NE.AND.EX UP0, UPT, URZ, URZ, UPT, UP0 ;  /* 0x000000ffff00728c */ /* 0x000fcc000bf05300 */
[----:B------:R-:W-:-:S13]  /*1900*/  PLOP3.LUT P2, PT, PT, PT, UP0, 0x80, 0x8 ;  /* 0x000000000008781c */ /* 0x000fda0003f4f008 */
[----:B------:R-:W3:Y:S01]  /*1910*/  @P2 LDG.E R9, desc[UR14][R6.64+0x8] ;  /* 0x0000080e06092981 */ /* 0x000ee2000c1e1900 */
[----:B--2---:R-:W-:-:S04]  /*1920*/  IMAD R10, R5, R8, R10 ;  /* 0x00000008050a7224 */ /* 0x004fc800078e020a */
[----:B---3--:R-:W-:-:S07]  /*1930*/  @P2 IMAD R10, R5, R9, R10 ;  /* 0x00000009050a2224 */ /* 0x008fce00078e020a */
.L_x_21:
[----:B------:R-:W1:Y:S02]  /*1940*/  LDCU UR8, c[0x0][0x3ac] ;  /* 0x00007580ff0877ac */ /* 0x000e640008000800 */
[----:B-1----:R-:W-:-:S09]  /*1950*/  UISETP.NE.U32.AND UP0, UPT, UR8, URZ, UPT ;  /* 0x000000ff0800728c */ /* 0x002fd2000bf05070 */
[----:B------:R-:W-:Y:S05]  /*1960*/  BRA.U UP0, `(.L_x_23) ;  /* 0x0000000100547547 */ /* 0x000fea000b800000 */
[----:B------:R-:W1:Y:S02]  /*1970*/  LDCU UR8, c[0x0][0x3a8] ;  /* 0x00007500ff0877ac */ /* 0x000e640008000800 */
[----:B-1----:R-:W1:Y:S01]  /*1980*/  I2F.U32.RP R8, UR8 ;  /* 0x0000000800087d06 */ /* 0x002e620008209000 */
[----:B------:R-:W-:-:S07]  /*1990*/  ISETP.NE.U32.AND P3, PT, RZ, UR8, PT ;  /* 0x00000008ff007c0c */ /* 0x000fce000bf65070 */
[----:B-1----:R-:W1:Y:S02]  /*19a0*/  MUFU.RCP R8, R8 ;  /* 0x0000000800087308 */ /* 0x002e640000001000 */
[----:B-1----:R-:W-:-:S06]  /*19b0*/  VIADD R6, R8, 0xffffffe ;  /* 0x0ffffffe08067836 */ /* 0x002fcc0000000000 */
[----:B------:R1:W2:Y:S02]  /*19c0*/  F2I.FTZ.U32.TRUNC.NTZ R7, R6 ;  /* 0x0000000600077305 */ /* 0x0002a4000021f000 */
[----:B-1----:R-:W-:Y:S01]  /*19d0*/  IMAD.MOV.U32 R6, RZ, RZ, RZ ;  /* 0x000000ffff067224 */ /* 0x002fe200078e00ff */
[----:B--2---:R-:W-:-:S05]  /*19e0*/  IADD3 R9, PT, PT, RZ, -R7, RZ ;  /* 0x80000007ff097210 */ /* 0x004fca0007ffe0ff */
[----:B------:R-:W-:-:S04]  /*19f0*/  IMAD R9, R9, UR8, RZ ;  /* 0x0000000809097c24 */ /* 0x000fc8000f8e02ff */
[----:B------:R-:W-:-:S06]  /*1a00*/  IMAD.HI.U32 R7, R7, R9, R6 ;  /* 0x0000000907077227 */ /* 0x000fcc00078e0006 */
[----:B------:R-:W-:-:S04]  /*1a10*/  IMAD.HI.U32 R7, R7, R10, RZ ;  /* 0x0000000a07077227 */ /* 0x000fc800078e00ff */
[----:B------:R-:W-:-:S04]  /*1a20*/  IMAD.MOV R7, RZ, RZ, -R7 ;  /* 0x000000ffff077224 */ /* 0x000fc800078e0a07 */
[----:B------:R-:W-:Y:S01]  /*1a30*/  IMAD R10, R7, UR8, R10 ;  /* 0x00000008070a7c24 */ /* 0x000fe2000f8e020a */
[----:B------:R-:W-:-:S04]  /*1a40*/  MOV R7, RZ ;  /* 0x000000ff00077202 */ /* 0x000fc80000000f00 */
[----:B------:R-:W-:-:S13]  /*1a50*/  ISETP.GE.U32.AND P2, PT, R10, UR8, PT ;  /* 0x000000080a007c0c */ /* 0x000fda000bf46070 */
[----:B------:R-:W-:-:S04]  /*1a60*/  @P2 IADD3 R10, PT, PT, R10, -UR8, RZ ;  /* 0x800000080a0a2c10 */ /* 0x000fc8000fffe0ff */
[----:B------:R-:W-:-:S13]  /*1a70*/  ISETP.GE.U32.AND P2, PT, R10, UR8, PT ;  /* 0x000000080a007c0c */ /* 0x000fda000bf46070 */
[----:B------:R-:W-:Y:S01]  /*1a80*/  @P2 VIADD R10, R10, -UR8 ;  /* 0x800000080a0a2c36 */ /* 0x000fe20008000000 */
[----:B------:R-:W-:-:S05]  /*1a90*/  @!P3 LOP3.LUT R10, RZ, UR8, RZ, 0x33, !PT ;  /* 0x00000008ff0abc12 */ /* 0x000fca000f8e33ff */
[----:B------:R-:W-:Y:S01]  /*1aa0*/  IMAD.MOV.U32 R6, RZ, RZ, R10 ;  /* 0x000000ffff067224 */ /* 0x000fe200078e000a */
[----:B------:R-:W-:Y:S06]  /*1ab0*/  BRA `(.L_x_24) ;  /* 0x0000000000087947 */ /* 0x000fec0003800000 */
.L_x_23:
[----:B------:R-:W-:-:S07]  /*1ac0*/  MOV R12, 0x1ae0 ;  /* 0x00001ae0000c7802 */ /* 0x000fce0000000f00 */
[----:B0----5:R-:W-:Y:S05]  /*1ad0*/  CALL.REL.NOINC `($__internal_0_$__cuda_sm20_rem_u64) ;  /* 0x00000018007c7944 */ /* 0x021fea0003c00000 */
.L_x_24:
[----:B------:R-:W1:Y:S02]  /*1ae0*/  LDCU.64 UR8, c[0x0][0x398] ;  /* 0x00007300ff0877ac */ /* 0x000e640008000a00 */
[----:B-1----:R-:W-:-:S04]  /*1af0*/  LEA R12, P2, R6, UR8, 0x2 ;  /* 0x00000008060c7c11 */ /* 0x002fc8000f8410ff */
[----:B------:R-:W-:-:S05]  /*1b00*/  LEA.HI.X R13, R6, UR9, R7, 0x2, P2 ;  /* 0x00000009060d7c11 */ /* 0x000fca00090f1407 */
[----:B------:R1:W5:Y:S01]  /*1b10*/  LDG.E R8, desc[UR14][R12.64] ;  /* 0x0000000e0c087981 */ /* 0x000362000c1e1900 */
[----:B------:R-:W-:Y:S02]  /*1b20*/  IMAD.MOV.U32 R9, RZ, RZ, 0x1 ;  /* 0x00000001ff097424 */ /* 0x000fe400078e00ff */
[----:B------:R-:W-:-:S07]  /*1b30*/  IMAD.MOV.U32 R11, RZ, RZ, RZ ;  /* 0x000000ffff0b7224 */ /* 0x000fce00078e00ff */
.L_x_31:
[----:B------:R-:W-:Y:S01]  /*1b40*/  HFMA2 R10, -RZ, RZ, 0, 0 ;  /* 0x00000000ff0a7431 */ /* 0x000fe200000001ff */
[----:B-1----:R-:W-:Y:S01]  /*1b50*/  CS2R R12, SRZ ;  /* 0x00000000000c7805 */ /* 0x002fe2000001ff00 */
[----:B------:R-:W-:Y:S06]  /*1b60*/  @!P0 BRA `(.L_x_25) ;  /* 0x0000000000c08947 */ /* 0x000fec0003800000 */
[----:B------:R-:W-:Y:S01]  /*1b70*/  IMAD.MOV.U32 R10, RZ, RZ, RZ ;  /* 0x000000ffff0a7224 */ /* 0x000fe200078e00ff */
[----:B------:R-:W-:-:S07]  /*1b80*/  CS2R R12, SRZ ;  /* 0x00000000000c7805 */ /* 0x000fce000001ff00 */
.L_x_26:
[----:B------:R-:W1:Y:S02]  /*1b90*/  LDCU.128 UR20, c[0x0][0x3b0] ;  /* 0x00007600ff1477ac */ /* 0x000e640008000c00 */
[----:B-1----:R-:W-:Y:S02]  /*1ba0*/  IMAD R6, R11, UR22, RZ ;  /* 0x000000160b067c24 */ /* 0x002fe4000f8e02ff */
[----:B------:R-:W-:-:S04]  /*1bb0*/  IMAD.WIDE.U32 R14, R9, UR22, R12 ;  /* 0x00000016090e7c25 */ /* 0x000fc8000f8e000c */
[----:B------:R-:W-:Y:S01]  /*1bc0*/  IMAD R7, R9, UR23, R6 ;  /* 0x0000001709077c24 */ /* 0x000fe2000f8e0206 */
[----:B------:R-:W-:-:S03]  /*1bd0*/  LEA R6, P2, R14, UR20, 0x2 ;  /* 0x000000140e067c11 */ /* 0x000fc6000f8410ff */
[----:B------:R-:W-:-:S05]  /*1be0*/  IMAD.IADD R7, R15, 0x1, R7 ;  /* 0x000000010f077824 */ /* 0x000fca00078e0207 */
        /* <DEDUP_REMOVED lines=14> */
[----:B--2--5:R-:W-:-:S03]  /*1cd0*/  IMAD R21, R5, R21, R10 ;  /* 0x0000001505157224 */ /* 0x024fc600078e020a */
[----:B------:R-:W2:Y:S01]  /*1ce0*/  LDG.E R10, desc[UR14][R6.64+0x34] ;  /* 0x0000340e060a7981 */ /* 0x000ea2000c1e1900 */
[----:B---3--:R-:W-:-:S03]  /*1cf0*/  IMAD R25, R5, R23, R21 ;  /* 0x0000001705197224 */ /* 0x008fc600078e0215 */
[----:B------:R-:W3:Y:S04]  /*1d00*/  LDG.E R21, desc[UR14][R6.64+0x38] ;  /* 0x0000380e06157981 */ /* 0x000ee8000c1e1900 */
[----:B------:R-:W3:Y:S01]  /*1d10*/  LDG.E R23, desc[UR14][R6.64+0x3c] ;  /* 0x00003c0e06177981 */ /* 0x000ee2000c1e1900 */
[----:B----4-:R-:W-:Y:S01]  /*1d20*/  IMAD R14, R5, R14, R25 ;  /* 0x0000000e050e7224 */ /* 0x010fe200078e0219 */
[----:B------:R-:W-:-:S03]  /*1d30*/  IADD3 R12, P2, PT, R12, 0x10, RZ ;  /* 0x000000100c0c7810 */ /* 0x000fc60007f5e0ff */
[C---:B------:R-:W-:Y:S01]  /*1d40*/  IMAD R14, R5.reuse, R16, R14 ;  /* 0x00000010050e7224 */ /* 0x040fe200078e020e */
[----:B------:R-:W-:Y:S02]  /*1d50*/  IADD3.X R13, PT, PT, RZ, R13, RZ, P2, !PT ;  /* 0x0000000dff0d7210 */ /* 0x000fe400017fe4ff */
[----:B------:R-:W-:Y:S01]  /*1d60*/  ISETP.NE.U32.AND P2, PT, R12, UR10, PT ;  /* 0x0000000a0c007c0c */ /* 0x000fe2000bf45070 */
[----:B------:R-:W-:-:S03]  /*1d70*/  IMAD R14, R5, R18, R14 ;  /* 0x00000012050e7224 */ /* 0x000fc600078e020e */
[----:B------:R-:W-:Y:S01]  /*1d80*/  ISETP.NE.AND.EX P2, PT, R13, RZ, PT, P2 ;  /* 0x000000ff0d00720c */ /* 0x000fe20003f45320 */
        /* <DEDUP_REMOVED lines=8> */
[----:B--2---:R-:W-:-:S04]  /*1e10*/  IMAD R10, R5, R10, R14 ;  /* 0x0000000a050a7224 */ /* 0x004fc800078e020e */
[----:B---3--:R-:W-:-:S04]  /*1e20*/  IMAD R10, R5, R21, R10 ;  /* 0x00000015050a7224 */ /* 0x008fc800078e020a */
[----:B------:R-:W-:Y:S01]  /*1e30*/  IMAD R10, R5, R23, R10 ;  /* 0x00000017050a7224 */ /* 0x000fe200078e020a */
[----:B------:R-:W-:Y:S06]  /*1e40*/  @P2 BRA `(.L_x_26) ;  /* 0xfffffffc00502947 */ /* 0x000fec000383ffff */
[----:B------:R-:W-:Y:S02]  /*1e50*/  IMAD.U32 R12, RZ, RZ, UR10 ;  /* 0x0000000aff0c7e24 */ /* 0x000fe4000f8e00ff */
[----:B------:R-:W-:-:S07]  /*1e60*/  IMAD.MOV.U32 R13, RZ, RZ, RZ ;  /* 0x000000ffff0d7224 */ /* 0x000fce00078e00ff */
.L_x_25:
        /* <DEDUP_REMOVED lines=8> */
[----:B------:R-:W1:Y:S02]  /*1ef0*/  LDCU.128 UR20, c[0x0][0x3b0] ;  /* 0x00007600ff1477ac */ /* 0x000e640008000c00 */
[----:B-1----:R-:W-:Y:S02]  /*1f00*/  IMAD R6, R11, UR22, RZ ;  /* 0x000000160b067c24 */ /* 0x002fe4000f8e02ff */
[----:B------:R-:W-:-:S04]  /*1f10*/  IMAD.WIDE.U32 R14, R9, UR22, R12 ;  /* 0x00000016090e7c25 */ /* 0x000fc8000f8e000c */
[----:B------:R-:W-:Y:S01]  /*1f20*/  IMAD R7, R9, UR23, R6 ;  /* 0x0000001709077c24 */ /* 0x000fe2000f8e0206 */
[----:B------:R-:W-:-:S04]  /*1f30*/  LEA R6, P2, R14, UR20, 0x2 ;  /* 0x000000140e067c11 */ /* 0x000fc8000f8410ff */
[----:B------:R-:W-:-:S04]  /*1f40*/  IADD3 R7, PT, PT, R7, R15, RZ ;  /* 0x0000000f07077210 */ /* 0x000fc80007ffe0ff */
        /* <DEDUP_REMOVED lines=9> */
[----:B------:R-:W-:-:S05]  /*1fe0*/  IADD3 R12, P2, PT, R12, 0x8, RZ ;  /* 0x000000080c0c7810 */ /* 0x000fca0007f5e0ff */
[----:B------:R-:W-:Y:S02]  /*1ff0*/  IMAD.X R13, RZ, RZ, R13, P2 ;  /* 0x000000ffff0d7224 */ /* 0x000fe400010e060d */
        /* <DEDUP_REMOVED lines=8> */
.L_x_28:
[----:B------:R-:W-:Y:S05]  /*2080*/  BRA.U !UP1, `(.L_x_27) ;  /* 0x0000000109b47547 */ /* 0x000fea000b800000 */
[----:B------:R-:W-:Y:S01]  /*2090*/  UIADD3 UR8, UP0, UPT, UR11, -0x1, URZ ;  /* 0xffffffff0b087890 */ /* 0x000fe2000ff1e0ff */
[----:B------:R-:W1:Y:S03]  /*20a0*/  LDC.64 R14, c[0x0][0x3b8] ;  /* 0x0000ee00ff0e7b82 */ /* 0x000e660000000a00 */
[----:B------:R-:W-:Y:S02]  /*20b0*/  UIADD3.X UR9, UPT, UPT, URZ, -0x1, URZ, UP0, !UPT ;  /* 0xffffffffff097890 */ /* 0x000fe400087fe4ff */
[----:B------:R-:W-:-:S03]  /*20c0*/  UISETP.GE.U32.AND UP0, UPT, UR8, 0x3, UPT ;  /* 0x000000030800788c */ /* 0x000fc6000bf06070 */
[----:B------:R-:W2:Y:S01]  /*20d0*/  LDC.64 R6, c[0x0][0x3b0] ;  /* 0x0000ec00ff067b82 */ /* 0x000ea20000000a00 */
[----:B------:R-:W-:-:S06]  /*20e0*/  UISETP.GE.U32.AND.EX UP0, UPT, UR9, URZ, UPT, UP0 ;  /* 0x000000ff0900728c */ /* 0x000fcc000bf06100 */
[----:B------:R-:W-:-:S13]  /*20f0*/  PLOP3.LUT P3, PT, PT, PT, UP0, 0x80, 0x8 ;  /* 0x000000000008781c */ /* 0x000fda0003f6f008 */
[----:B-1----:R-:W-:-:S04]  /*2100*/  @P3 IMAD R16, R11, R14, RZ ;  /* 0x0000000e0b103224 */ /* 0x002fc800078e02ff */
[C---:B------:R-:W-:Y:S02]  /*2110*/  @P3 IMAD R17, R9.reuse, R15, R16 ;  /* 0x0000000f09113224 */ /* 0x040fe400078e0210 */
[----:B------:R-:W-:-:S04]  /*2120*/  @P3 IMAD.WIDE.U32 R14, R9, R14, R12 ;  /* 0x0000000e090e3225 */ /* 0x000fc800078e000c */
[----:B------:R-:W-:Y:S01]  /*2130*/  @P3 IMAD.IADD R17, R17, 0x1, R15 ;  /* 0x0000000111113824 */ /* 0x000fe200078e020f */
[----:B--2---:R-:W-:-:S04]  /*2140*/  @P3 LEA R6, P2, R14, R6, 0x2 ;  /* 0x000000060e063211 */ /* 0x004fc800078410ff */
[----:B------:R-:W-:-:S05]  /*2150*/  @P3 LEA.HI.X R7, R14, R7, R17, 0x2, P2 ;  /* 0x000000070e073211 */ /* 0x000fca00010f1411 */
[----:B------:R-:W2:Y:S04]  /*2160*/  @P3 LDG.E R14, desc[UR14][R6.64] ;  /* 0x0000000e060e3981 */ /* 0x000ea8000c1e1900 */
[----:B------:R-:W3:Y:S04]  /*2170*/  @P3 LDG.E R15, desc[UR14][R6.64+0x4] ;  /* 0x0000040e060f3981 */ /* 0x000ee8000c1e1900 */
[----:B------:R-:W4:Y:S04]  /*2180*/  @P3 LDG.E R16, desc[UR14][R6.64+0x8] ;  /* 0x0000080e06103981 */ /* 0x000f28000c1e1900 */
[----:B------:R-:W4:Y:S01]  /*2190*/  @P3 LDG.E R17, desc[UR14][R6.64+0xc] ;  /* 0x00000c0e06113981 */ /* 0x000f22000c1e1900 */
[----:B------:R-:W-:Y:S01]  /*21a0*/  UISETP.NE.U32.AND UP0, UPT, UR5, URZ, UPT ;  /* 0x000000ff0500728c */ /* 0x000fe2000bf05070 */
[----:B------:R-:W-:-:S03]  /*21b0*/  @P3 IADD3 R12, P2, PT, R12, 0x4, RZ ;  /* 0x000000040c0c3810 */ /* 0x000fc60007f5e0ff */
[----:B------:R-:W-:Y:S01]  /*21c0*/  UISETP.NE.AND.EX UP0, UPT, URZ, URZ, UPT, UP0 ;  /* 0x000000ffff00728c */ /* 0x000fe2000bf05300 */
[----:B------:R-:W-:Y:S01]  /*21d0*/  @P3 IADD3.X R13, PT, PT, RZ, R13, RZ, P2, !PT ;  /* 0x0000000dff0d3210 */ /* 0x000fe200017fe4ff */
[----:B--2--5:R-:W-:-:S04]  /*21e0*/  @P3 IMAD R14, R5, R14, R10 ;  /* 0x0000000e050e3224 */ /* 0x024fc800078e020a */
[----:B---3--:R-:W-:-:S04]  /*21f0*/  @P3 IMAD R14, R5, R15, R14 ;  /* 0x0000000f050e3224 */ /* 0x008fc800078e020e */
[----:B----4-:R-:W-:-:S04]  /*2200*/  @P3 IMAD R14, R5, R16, R14 ;  /* 0x00000010050e3224 */ /* 0x010fc800078e020e */
[----:B------:R-:W-:Y:S01]  /*2210*/  @P3 IMAD R10, R5, R17, R14 ;  /* 0x00000011050a3224 */ /* 0x000fe200078e020e */
[----:B------:R-:W-:Y:S06]  /*2220*/  BRA.U !UP0, `(.L_x_27) ;  /* 0x00000001084c7547 */ /* 0x000fec000b800000 */
[----:B------:R-:W1:Y:S02]  /*2230*/  LDCU.128 UR20, c[0x0][0x3b0] ;  /* 0x00007600ff1477ac */ /* 0x000e640008000c00 */
[----:B-1----:R-:W-:Y:S02]  /*2240*/  IMAD R6, R11, UR22, RZ ;  /* 0x000000160b067c24 */ /* 0x002fe4000f8e02ff */
[----:B------:R-:W-:-:S04]  /*2250*/  IMAD.WIDE.U32 R12, R9, UR22, R12 ;  /* 0x00000016090c7c25 */ /* 0x000fc8000f8e000c */
[----:B------:R-:W-:Y:S01]  /*2260*/  IMAD R7, R9, UR23, R6 ;  /* 0x0000001709077c24 */ /* 0x000fe2000f8e0206 */
[----:B------:R-:W-:-:S03]  /*2270*/  LEA R6, P2, R12, UR20, 0x2 ;  /* 0x000000140c067c11 */ /* 0x000fc6000f8410ff */
[----:B------:R-:W-:-:S05]  /*2280*/  IMAD.IADD R7, R7, 0x1, R13 ;  /* 0x0000000107077824 */ /* 0x000fca00078e020d */
        /* <DEDUP_REMOVED lines=13> */
.L_x_27:
[----:B------:R-:W1:Y:S02]  /*2360*/  LDCU UR8, c[0x0][0x3ac] ;  /* 0x00007580ff0877ac */ /* 0x000e640008000800 */
[----:B-1----:R-:W-:-:S09]  /*2370*/  UISETP.NE.U32.AND UP0, UPT, UR8, URZ, UPT ;  /* 0x000000ff0800728c */ /* 0x002fd2000bf05070 */
[----:B------:R-:W-:Y:S05]  /*2380*/  BRA.U UP0, `(.L_x_29) ;  /* 0x0000000100507547 */ /* 0x000fea000b800000 */
[----:B------:R-:W1:Y:S01]  /*2390*/  LDCU UR8, c[0x0][0x3a8] ;  /* 0x00007500ff0877ac */ /* 0x000e620008000800 */
[----:B------:R-:W-:Y:S01]  /*23a0*/  IMAD.MOV.U32 R6, RZ, RZ, RZ ;  /* 0x000000ffff067224 */ /* 0x000fe200078e00ff */
[----:B-1----:R-:W1:Y:S01]  /*23b0*/  I2F.U32.RP R12, UR8 ;  /* 0x00000008000c7d06 */ /* 0x002e620008209000 */
[----:B------:R-:W-:-:S07]  /*23c0*/  ISETP.NE.U32.AND P3, PT, RZ, UR8, PT ;  /* 0x00000008ff007c0c */ /* 0x000fce000bf65070 */
[----:B-1----:R-:W1:Y:S02]  /*23d0*/  MUFU.RCP R12, R12 ;  /* 0x0000000c000c7308 */ /* 0x002e640000001000 */
[----:B-1----:R-:W-:-:S06]  /*23e0*/  VIADD R13, R12, 0xffffffe ;  /* 0x0ffffffe0c0d7836 */ /* 0x002fcc0000000000 */
[----:B------:R-:W1:Y:S02]  /*23f0*/  F2I.FTZ.U32.TRUNC.NTZ R7, R13 ;  /* 0x0000000d00077305 */ /* 0x000e64000021f000 */
[----:B-1----:R-:W-:-:S05]  /*2400*/  IADD3 R15, PT, PT, RZ, -R7, RZ ;  /* 0x80000007ff0f7210 */ /* 0x002fca0007ffe0ff */
[----:B------:R-:W-:-:S04]  /*2410*/  IMAD R15, R15, UR8, RZ ;  /* 0x000000080f0f7c24 */ /* 0x000fc8000f8e02ff */
[----:B------:R-:W-:-:S06]  /*2420*/  IMAD.HI.U32 R15, R7, R15, R6 ;  /* 0x0000000f070f7227 */ /* 0x000fcc00078e0006 */
[----:B------:R-:W-:-:S04]  /*2430*/  IMAD.HI.U32 R6, R15, R10, RZ ;  /* 0x0000000a0f067227 */ /* 0x000fc800078e00ff */
[----:B------:R-:W-:-:S04]  /*2440*/  IMAD.MOV R7, RZ, RZ, -R6 ;  /* 0x000000ffff077224 */ /* 0x000fc800078e0a06 */
[----:B------:R-:W-:Y:S02]  /*2450*/  IMAD R6, R7, UR8, R10 ;  /* 0x0000000807067c24 */ /* 0x000fe4000f8e020a */
[----:B------:R-:W-:-:S03]  /*2460*/  IMAD.MOV.U32 R7, RZ, RZ, RZ ;  /* 0x000000ffff077224 */ /* 0x000fc600078e00ff */
[----:B------:R-:W-:-:S13]  /*2470*/  ISETP.GE.U32.AND P2, PT, R6, UR8, PT ;  /* 0x0000000806007c0c */ /* 0x000fda000bf46070 */
[----:B------:R-:W-:-:S04]  /*2480*/  @P2 IADD3 R6, PT, PT, R6, -UR8, RZ ;  /* 0x8000000806062c10 */ /* 0x000fc8000fffe0ff */
[----:B------:R-:W-:-:S13]  /*2490*/  ISETP.GE.U32.AND P2, PT, R6, UR8, PT ;  /* 0x0000000806007c0c */ /* 0x000fda000bf46070 */
[----:B------:R-:W-:Y:S01]  /*24a0*/  @P2 VIADD R6, R6, -UR8 ;  /* 0x8000000806062c36 */ /* 0x000fe20008000000 */
[----:B------:R-:W-:Y:S01]  /*24b0*/  @!P3 LOP3.LUT R6, RZ, UR8, RZ, 0x33, !PT ;  /* 0x00000008ff06bc12 */ /* 0x000fe2000f8e33ff */
[----:B------:R-:W-:Y:S06]  /*24c0*/  BRA `(.L_x_30) ;  /* 0x0000000000087947 */ /* 0x000fec0003800000 */
.L_x_29:
[----:B------:R-:W-:-:S07]  /*24d0*/  MOV R12, 0x24f0 ;  /* 0x000024f0000c7802 */ /* 0x000fce0000000f00 */
[----:B0----5:R-:W-:Y:S05]  /*24e0*/  CALL.REL.NOINC `($__internal_0_$__cuda_sm20_rem_u64) ;  /* 0x0000000c00f87944 */ /* 0x021fea0003c00000 */
.L_x_30:
[----:B------:R-:W1:Y:S01]  /*24f0*/  LDCU.128 UR20, c[0x0][0x3a0] ;  /* 0x00007400ff1477ac */ /* 0x000e620008000c00 */
[----:B------:R-:W2:Y:S01]  /*2500*/  LDCU.64 UR8, c[0x0][0x398] ;  /* 0x00007300ff0877ac */ /* 0x000ea20008000a00 */
[----:B-1----:R-:W-:Y:S02]  /*2510*/  IMAD R10, R11, UR22, RZ ;  /* 0x000000160b0a7c24 */ /* 0x002fe4000f8e02ff */
[----:B------:R-:W-:-:S04]  /*2520*/  IMAD.WIDE.U32 R6, R9, UR22, R6 ;  /* 0x0000001609067c25 */ /* 0x000fc8000f8e0006 */
[----:B------:R-:W-:Y:S01]  /*2530*/  IMAD R13, R9, UR23, R10 ;  /* 0x00000017090d7c24 */ /* 0x000fe2000f8e020a */
[----:B--2---:R-:W-:-:S04]  /*2540*/  LEA R12, P2, R6, UR8, 0x2 ;  /* 0x00000008060c7c11 */ /* 0x004fc8000f8410ff */
[----:B------:R-:W-:-:S04]  /*2550*/  IADD3 R7, PT, PT, R7, R13, RZ ;  /* 0x0000000d07077210 */ /* 0x000fc80007ffe0ff */
[----:B------:R-:W-:-:S06]  /*2560*/  LEA.HI.X R13, R6, UR9, R7, 0x2, P2 ;  /* 0x00000009060d7c11 */ /* 0x000fcc00090f1407 */
[----:B------:R-:W2:Y:S01]  /*2570*/  LDG.E R13, desc[UR14][R12.64] ;  /* 0x0000000e0c0d7981 */ /* 0x000ea2000c1e1900 */
[----:B------:R-:W-:-:S04]  /*2580*/  IADD3 R9, P3, PT, R9, 0x1, RZ ;  /* 0x0000000109097810 */ /* 0x000fc80007f7e0ff */
[----:B------:R-:W-:Y:S01]  /*2590*/  ISETP.GE.U32.AND P2, PT, R9, UR20, PT ;  /* 0x0000001409007c0c */ /* 0x000fe2000bf46070 */
[----:B------:R-:W-:-:S05]  /*25a0*/  IMAD.X R11, RZ, RZ, R11, P3 ;  /* 0x000000ffff0b7224 */ /* 0x000fca00018e060b */
[----:B------:R-:W-:Y:S02]  /*25b0*/  ISETP.GE.U32.AND.EX P2, PT, R11, UR21, PT, P2 ;  /* 0x000000150b007c0c */ /* 0x000fe4000bf46120 */
[----:B--2--5:R-:W-:-:S11]  /*25c0*/  VIMNMX.U32 R8, PT, PT, R13, R8, PT ;  /* 0x000000080d087248 */ /* 0x024fd60003fe0000 */
[----:B------:R-:W-:Y:S05]  /*25d0*/  @!P2 BRA `(.L_x_31) ;  /* 0xfffffff40058a947 */ /* 0x000fea000383ffff */
[----:B------:R-:W1:Y:S02]  /*25e0*/  LDCU.64 UR8, c[0x0][0x3c0] ;  /* 0x00007800ff0877ac */ /* 0x000e640008000a00 */
[----:B-1----:R-:W-:-:S04]  /*25f0*/  LEA R6, P0, R3, UR8, 0x2 ;  /* 0x0000000803067c11 */ /* 0x002fc8000f8010ff */
[C---:B------:R-:W-:Y:S02]  /*2600*/  LEA.HI.X R7, R3.reuse, UR9, R4, 0x2, P0 ;  /* 0x0000000903077c11 */ /* 0x040fe400080f1404 */
[----:B------:R-:W-:-:S03]  /*2610*/  IADD3 R3, P0, PT, R3, 0x1, RZ ;  /* 0x0000000103037810 */ /* 0x000fc60007f1e0ff */
[----:B------:R1:W-:Y:S02]  /*2620*/  STG.E desc[UR14][R6.64], R8 ;  /* 0x0000000806007986 */ /* 0x0003e4000c10190e */
[----:B------:R-:W-:Y:S01]  /*2630*/  IMAD.X R4, RZ, RZ, R4, P0 ;  /* 0x000000ffff047224 */ /* 0x000fe200000e0604 */
[----:B------:R-:W-:-:S04]  /*2640*/  ISETP.GE.U32.AND P0, PT, R3, R0, PT ;  /* 0x000000000300720c */ /* 0x000fc80003f06070 */
[----:B------:R-:W-:-:S13]  /*2650*/  ISETP.GE.U32.AND.EX P0, PT, R4, R2, PT, P0 ;  /* 0x000000020400720c */ /* 0x000fda0003f06100 */
[----:B-1----:R-:W-:Y:S05]  /*2660*/  @!P0 BRA `(.L_x_32) ;  /* 0xffffffe800d08947 */ /* 0x002fea000383ffff */
[----:B0-----:R-:W-:Y:S05]  /*2670*/  EXIT ;  /* 0x000000000000794d */ /* 0x001fea0003800000 */
.L_x_11:
[----:B------:R-:W0:Y:S02]  /*2680*/  LDCU UR5, c[0x0][0x3b8] ;  /* 0x00007700ff0577ac */ /* 0x000e240008000800 */
[----:B0-----:R-:W-:-:S04]  /*2690*/  UISETP.NE.U32.AND UP0, UPT, UR5, URZ, UPT ;  /* 0x000000ff0500728c */ /* 0x001fc8000bf05070 */
[----:B------:R-:W-:-:S09]  /*26a0*/  UISETP.NE.AND.EX UP0, UPT, URZ, URZ, UPT, UP0 ;  /* 0x000000ffff00728c */ /* 0x000fd2000bf05300 */
[----:B------:R-:W-:Y:S05]  /*26b0*/  BRA.U UP0, `(.L_x_33) ;  /* 0x0000000100c07547 */ /* 0x000fea000b800000 */
[CC--:B------:R-:W-:Y:S01]  /*26c0*/  IADD3 R5, PT, PT, -R3.reuse, R0.reuse, RZ ;  /* 0x0000000003057210 */ /* 0x0c0fe20007ffe1ff */
[----:B------:R-:W0:Y:S01]  /*26d0*/  LDCU.64 UR4, c[0x0][0x3c0] ;  /* 0x00007800ff0477ac */ /* 0x000e220008000a00 */
[----:B------:R-:W-:Y:S01]  /*26e0*/  IADD3 R6, P2, PT, R3, -R0, RZ ;  /* 0x8000000003067210 */ /* 0x000fe20007f5e0ff */
[----:B------:R-:W-:Y:S01]  /*26f0*/  BSSY.RECONVERGENT B0, `(.L_x_34) ;  /* 0x000001a000007945 */ /* 0x000fe20003800200 */
[----:B------:R-:W-:Y:S01]  /*2700*/  LOP3.LUT R12, R5, 0x3, RZ, 0xc0, !PT ;  /* 0x00000003050c7812 */ /* 0x000fe200078ec0ff */
[----:B------:R-:W-:Y:S01]  /*2710*/  IMAD.MOV.U32 R11, RZ, RZ, R3 ;  /* 0x000000ffff0b7224 */ /* 0x000fe200078e0003 */
[----:B------:R-:W-:Y:S01]  /*2720*/  ISETP.GT.U32.AND P0, PT, R6, -0x4, PT ;  /* 0xfffffffc0600780c */ /* 0x000fe20003f04070 */
[----:B------:R-:W-:Y:S01]  /*2730*/  IMAD.X R5, R4, 0x1, ~R2, P2 ;  /* 0x0000000104057824 */ /* 0x000fe200010e0e02 */
[----:B------:R-:W-:Y:S02]  /*2740*/  ISETP.NE.U32.AND P1, PT, R12, RZ, PT ;  /* 0x000000ff0c00720c */ /* 0x000fe40003f25070 */
[----:B------:R-:W-:-:S02]  /*2750*/  MOV R10, R4 ;  /* 0x00000004000a7202 */ /* 0x000fc40000000f00 */
[----:B------:R-:W-:Y:S02]  /*2760*/  ISETP.NE.AND.EX P1, PT, RZ, RZ, PT, P1 ;  /* 0x000000ffff00720c */ /* 0x000fe40003f25310 */
[----:B------:R-:W-:-:S11]  /*2770*/  ISETP.GT.U32.AND.EX P0, PT, R5, -0x1, PT, P0 ;  /* 0xffffffff0500780c */ /* 0x000fd60003f04100 */
[----:B0-----:R-:W-:Y:S05]  /*2780*/  @!P1 BRA `(.L_x_35) ;  /* 0x0000000000409947 */ /* 0x001fea0003800000 */
[----:B------:R-:W0:Y:S02]  /*2790*/  LDC.64 R6, c[0x0][0x398] ;  /* 0x0000e600ff067b82 */ /* 0x000e240000000a00 */
[----:B0-----:R0:W5:Y:S01]  /*27a0*/  LDG.E R7, desc[UR14][R6.64] ;  /* 0x0000000e06077981 */ /* 0x001162000c1e1900 */
[----:B------:R-:W-:Y:S02]  /*27b0*/  IMAD.MOV.U32 R11, RZ, RZ, R3 ;  /* 0x000000ffff0b7224 */ /* 0x000fe400078e0003 */
[----:B------:R-:W-:Y:S02]  /*27c0*/  HFMA2 R3, -RZ, RZ, 0, 0 ;  /* 0x00000000ff037431 */ /* 0x000fe400000001ff */
[----:B------:R-:W-:Y:S02]  /*27d0*/  IMAD.MOV.U32 R10, RZ, RZ, R4 ;  /* 0x000000ffff0a7224 */ /* 0x000fe400078e0004 */
[----:B------:R-:W-:-:S07]  /*27e0*/  IMAD.MOV.U32 R8, RZ, RZ, RZ ;  /* 0x000000ffff087224 */ /* 0x000fce00078e00ff */
.L_x_36:
[----:B------:R-:W-:-:S04]  /*27f0*/  LEA R4, P1, R11, UR4, 0x2 ;  /* 0x000000040b047c11 */ /* 0x000fc8000f8210ff */
[----:B------:R-:W-:Y:S02]  /*2800*/  LEA.HI.X R5, R11, UR5, R10, 0x2, P1 ;  /* 0x000000050b057c11 */ /* 0x000fe400088f140a */
[----:B------:R-:W-:Y:S02]  /*2810*/  IADD3 R3, P1, PT, R3, 0x1, RZ ;  /* 0x0000000103037810 */ /* 0x000fe40007f3e0ff */
[----:B------:R-:W-:Y:S01]  /*2820*/  IADD3 R11, P2, PT, R11, 0x1, RZ ;  /* 0x000000010b0b7810 */ /* 0x000fe20007f5e0ff */
[----:B-----5:R1:W-:Y:S02]  /*2830*/  STG.E desc[UR14][R4.64], R7 ;  /* 0x0000000704007986 */ /* 0x0203e4000c10190e */
[----:B------:R-:W-:Y:S01]  /*2840*/  IMAD.X R8, RZ, RZ, R8, P1 ;  /* 0x000000ffff087224 */ /* 0x000fe200008e0608 */
[----:B------:R-:W-:Y:S02]  /*2850*/  ISETP.NE.U32.AND P1, PT, R3, R12, PT ;  /* 0x0000000c0300720c */ /* 0x000fe40003f25070 */
[----:B------:R-:W-:-:S02]  /*2860*/  IADD3.X R10, PT, PT, RZ, R10, RZ, P2, !PT ;  /* 0x0000000aff0a7210 */ /* 0x000fc400017fe4ff */
[----:B------:R-:W-:-:S13]  /*2870*/  ISETP.NE.AND.EX P1, PT, R8, RZ, PT, P1 ;  /* 0x000000ff0800720c */ /* 0x000fda0003f25310 */
[----:B-1----:R-:W-:Y:S05]  /*2880*/  @P1 BRA `(.L_x_36) ;  /* 0xfffffffc00d81947 */ /* 0x002fea000383ffff */
.L_x_35:
[----:B------:R-:W-:Y:S05]  /*2890*/  BSYNC.RECONVERGENT B0 ;  /* 0x0000000000007941 */ /* 0x000fea0003800200 */
.L_x_34:
[----:B------:R-:W-:Y:S05]  /*28a0*/  @P0 EXIT ;  /* 0x000000000000094d */ /* 0x000fea0003800000 */
[----:B------:R-:W1:Y:S01]  /*28b0*/  LDC.64 R4, c[0x0][0x398] ;  /* 0x0000e600ff047b82 */ /* 0x000e620000000a00 */
[----:B------:R-:W2:Y:S02]  /*28c0*/  LDCU.64 UR4, c[0x0][0x3c0] ;  /* 0x00007800ff0477ac */ /* 0x000ea40008000a00 */
[----:B-12---:R1:W5:Y:S02]  /*28d0*/  LDG.E R3, desc[UR14][R4.64] ;  /* 0x0000000e04037981 */ /* 0x006364000c1e1900 */
.L_x_37:
[----:B0-2---:R-:W-:-:S04]  /*28e0*/  LEA R6, P0, R11, UR4, 0x2 ;  /* 0x000000040b067c11 */ /* 0x005fc8000f8010ff */
[----:B------:R-:W-:-:S05]  /*28f0*/  LEA.HI.X R7, R11, UR5, R10, 0x2, P0 ;  /* 0x000000050b077c11 */ /* 0x000fca00080f140a */
[----:B-----5:R0:W-:Y:S04]  /*2900*/  STG.E desc[UR14][R6.64], R3 ;  /* 0x0000000306007986 */ /* 0x0201e8000c10190e */
[----:B------:R-:W2:Y:S01]  /*2910*/  LDG.E R9, desc[UR14][R4.64] ;  /* 0x0000000e04097981 */ /* 0x000ea2000c1e1900 */
[----:B------:R-:W-:-:S03]  /*2920*/  IADD3 R11, P0, PT, R11, 0x4, RZ ;  /* 0x000000040b0b7810 */ /* 0x000fc60007f1e0ff */
[----:B--2---:R2:W-:Y:S04]  /*2930*/  STG.E desc[UR14][R6.64+0x4], R9 ;  /* 0x0000040906007986 */ /* 0x0045e8000c10190e */
[----:B------:R2:W-:Y:S04]  /*2940*/  STG.E desc[UR14][R6.64+0x8], R9 ;  /* 0x0000080906007986 */ /* 0x0005e8000c10190e */
[----:B0-----:R-:W3:Y:S01]  /*2950*/  LDG.E R3, desc[UR14][R4.64] ;  /* 0x0000000e04037981 */ /* 0x001ee2000c1e1900 */
[----:B------:R-:W-:Y:S01]  /*2960*/  IMAD.X R10, RZ, RZ, R10, P0 ;  /* 0x000000ffff0a7224 */ /* 0x000fe200000e060a */
[----:B------:R-:W-:-:S04]  /*2970*/  ISETP.GE.U32.AND P0, PT, R11, R0, PT ;  /* 0x000000000b00720c */ /* 0x000fc80003f06070 */
[----:B------:R-:W-:Y:S01]  /*2980*/  ISETP.GE.U32.AND.EX P0, PT, R10, R2, PT, P0 ;  /* 0x000000020a00720c */ /* 0x000fe20003f06100 */
[----:B---3--:R2:W-:-:S12]  /*2990*/  STG.E desc[UR14][R6.64+0xc], R3 ;  /* 0x00000c0306007986 */ /* 0x0085d8000c10190e */
[----:B------:R-:W-:Y:S05]  /*29a0*/  @!P0 BRA `(.L_x_37) ;  /* 0xfffffffc00cc8947 */ /* 0x000fea000383ffff */
[----:B------:R-:W-:Y:S05]  /*29b0*/  EXIT ;  /* 0x000000000000794d */ /* 0x000fea0003800000 */
.L_x_33:
[----:B------:R-:W-:Y:S01]  /*29c0*/  ULOP3.LUT UR10, UR5, 0xf, URZ, 0xc0, !UPT ;  /* 0x0000000f050a7892 */ /* 0x000fe2000f8ec0ff */
[----:B------:R-:W-:Y:S01]  /*29d0*/  BSSY.RECONVERGENT B0, `(.L_x_38) ;  /* 0x00000ae000007945 */ /* 0x000fe20003800200 */
[----:B------:R-:W-:Y:S02]  /*29e0*/  ULOP3.LUT UR13, UR5, 0x7, URZ, 0xc0, !UPT ;  /* 0x00000007050d7892 */ /* 0x000fe4000f8ec0ff */
[----:B------:R-:W-:Y:S02]  /*29f0*/  UIADD3 UR11, UP0, UPT, UR10, -0x1, URZ ;  /* 0xffffffff0a0b7890 */ /* 0x000fe4000ff1e0ff */
[----:B------:R-:W-:Y:S02]  /*2a00*/  UIADD3 UR16, UP1, UPT, UR13, -0x1, URZ ;  /* 0xffffffff0d107890 */ /* 0x000fe4000ff3e0ff */
[----:B------:R-:W-:Y:S01]  /*2a10*/  ULOP3.LUT UR18, UR5, 0xfffffff0, URZ, 0xc0, !UPT ;  /* 0xfffffff005127892 */ /* 0x000fe2000f8ec0ff */
[----:B------:R-:W0:Y:S01]  /*2a20*/  LDCU.64 UR20, c[0x0][0x3b0] ;  /* 0x00007600ff1477ac */ /* 0x000e220008000a00 */
[----:B------:R-:W-:-:S02]  /*2a30*/  ULOP3.LUT UR5, UR5, 0x3, URZ, 0xc0, !UPT ;  /* 0x0000000305057892 */ /* 0x000fc4000f8ec0ff */
[----:B------:R-:W-:Y:S02]  /*2a40*/  UIADD3.X UR12, UPT, UPT, URZ, -0x1, URZ, UP0, !UPT ;  /* 0xffffffffff0c7890 */ /* 0x000fe400087fe4ff */
[----:B------:R-:W-:-:S12]  /*2a50*/  UIADD3.X UR17, UPT, UPT, URZ, -0x1, URZ, UP1, !UPT ;  /* 0xffffffffff117890 */ /* 0x000fd80008ffe4ff */
.L_x_45:
[----:B-1----:R-:W1:Y:S02]  /*2a60*/  LDCU.64 UR8, c[0x0][0x380] ;  /* 0x00007000ff0877ac */ /* 0x002e640008000a00 */
[C---:B-1----:R-:W-:Y:S01]  /*2a70*/  LEA R8, P0, R3.reuse, UR8, 0x2 ;  /* 0x0000000803087c11 */ /* 0x042fe2000f8010ff */
[----:B------:R-:W1:Y:S03]  /*2a80*/  LDCU UR8, c[0x0][0x3b8] ;  /* 0x00007700ff0877ac */ /* 0x000e660008000800 */
[----:B------:R-:W-:-:S05]  /*2a90*/  LEA.HI.X R9, R3, UR9, R4, 0x2, P0 ;  /* 0x0000000903097c11 */ /* 0x000fca00080f1404 */
[----:B------:R2:W5:Y:S01]  /*2aa0*/  LDG.E R5, desc[UR14][R8.64] ;  /* 0x0000000e08057981 */ /* 0x000562000c1e1900 */
[----:B------:R-:W-:Y:S01]  /*2ab0*/  IMAD.MOV.U32 R10, RZ, RZ, RZ ;  /* 0x000000ffff0a7224 */ /* 0x000fe200078e00ff */
[----:B------:R-:W-:Y:S01]  /*2ac0*/  CS2R R6, SRZ ;  /* 0x0000000000067805 */ /* 0x000fe2000001ff00 */
[----:B-1----:R-:W-:-:S04]  /*2ad0*/  UISETP.GE.U32.AND UP0, UPT, UR8, 0x10, UPT ;  /* 0x000000100800788c */ /* 0x002fc8000bf06070 */
[----:B------:R-:W-:-:S09]  /*2ae0*/  UISETP.GE.U32.AND.EX UP0, UPT, URZ, URZ, UPT, UP0 ;  /* 0x000000ffff00728c */ /* 0x000fd2000bf06100 */
[----:B--2---:R-:W-:Y:S05]  /*2af0*/  BRA.U !UP0, `(.L_x_39) ;  /* 0x0000000108ac7547 */ /* 0x004fea000b800000 */
[----:B------:R-:W-:Y:S01]  /*2b00*/  HFMA2 R10, -RZ, RZ, 0, 0 ;  /* 0x00000000ff0a7431 */ /* 0x000fe200000001ff */
[----:B------:R-:W-:-:S07]  /*2b10*/  CS2R R8, SRZ ;  /* 0x0000000000087805 */ /* 0x000fce000001ff00 */
.L_x_40:
        /* <DEDUP_REMOVED lines=18> */
[----:B------:R-:W-:-:S05]  /*2c40*/  IADD3 R9, P0, PT, R9, 0x10, RZ ;  /* 0x0000001009097810 */ /* 0x000fca0007f1e0ff */
[----:B------:R-:W-:Y:S01]  /*2c50*/  IMAD.X R8, RZ, RZ, R8, P0 ;  /* 0x000000ffff087224 */ /* 0x000fe200000e0608 */
        /* <DEDUP_REMOVED lines=19> */
[----:B------:R-:W-:Y:S01]  /*2d90*/  IMAD.U32 R7, RZ, RZ, UR18 ;  /* 0x00000012ff077e24 */ /* 0x000fe2000f8e00ff */
[----:B------:R-:W-:-:S07]  /*2da0*/  MOV R6, RZ ;  /* 0x000000ff00067202 */ /* 0x000fce0000000f00 */
.L_x_39:
[----:B------:R-:W-:-:S04]  /*2db0*/  UISETP.NE.U32.AND UP0, UPT, UR10, URZ, UPT ;  /* 0x000000ff0a00728c */ /* 0x000fc8000bf05070 */
[----:B------:R-:W-:-:S09]  /*2dc0*/  UISETP.NE.AND.EX UP0, UPT, URZ, URZ, UPT, UP0 ;  /* 0x000000ffff00728c */ /* 0x000fd2000bf05300 */
[----:B------:R-:W-:Y:S05]  /*2dd0*/  BRA.U !UP0, `(.L_x_41) ;  /* 0x00000005081c7547 */ /* 0x000fea000b800000 */
[----:B------:R-:W-:Y:S02]  /*2de0*/  UISETP.GE.U32.AND UP0, UPT, UR11, 0x7, UPT ;  /* 0x000000070b00788c */ /* 0x000fe4000bf06070 */
[----:B------:R-:W-:Y:S02]  /*2df0*/  UISETP.NE.U32.AND UP1, UPT, UR13, URZ, UPT ;  /* 0x000000ff0d00728c */ /* 0x000fe4000bf25070 */
[----:B------:R-:W-:Y:S02]  /*2e00*/  UISETP.GE.U32.AND.EX UP0, UPT, UR12, URZ, UPT, UP0 ;  /* 0x000000ff0c00728c */ /* 0x000fe4000bf06100 */
[----:B------:R-:W-:-:S07]  /*2e10*/  UISETP.NE.AND.EX UP1, UPT, URZ, URZ, UPT, UP1 ;  /* 0x000000ffff00728c */ /* 0x000fce000bf25310 */
        /* <DEDUP_REMOVED lines=22> */
.L_x_42:
[----:B------:R-:W-:Y:S05]  /*2f80*/  BRA.U !UP1, `(.L_x_41) ;  /* 0x0000000109b07547 */ /* 0x000fea000b800000 */
[----:B------:R-:W-:-:S04]  /*2f90*/  UISETP.GE.U32.AND UP0, UPT, UR16, 0x3, UPT ;  /* 0x000000031000788c */ /* 0x000fc8000bf06070 */
[----:B------:R-:W-:-:S06]  /*2fa0*/  UISETP.GE.U32.AND.EX UP0, UPT, UR17, URZ, UPT, UP0 ;  /* 0x000000ff1100728c */ /* 0x000fcc000bf06100 */
[----:B------:R-:W-:-:S05]  /*2fb0*/  PLOP3.LUT P1, PT, PT, PT, UP0, 0x80, 0x8 ;  /* 0x000000000008781c */ /* 0x000fca0003f2f008 */
[----:B------:R-:W1:Y:S08]  /*2fc0*/  @UP0 LDCU.64 UR8, c[0x0][0x3b0] ;  /* 0x00007600ff0807ac */ /* 0x000e700008000a00 */
[----:B-1----:R-:W-:-:S04]  /*2fd0*/  @P1 LEA R8, P0, R7, UR8, 0x2 ;  /* 0x0000000807081c11 */ /* 0x002fc8000f8010ff */
[----:B------:R-:W-:Y:S02]  /*2fe0*/  @P1 LEA.HI.X R9, R7, UR9, R6, 0x2, P0 ;  /* 0x0000000907091c11 */ /* 0x000fe400080f1406 */
[----:B------:R-:W-:Y:S02]  /*2ff0*/  @P1 R2UR UR8, R8 ;  /* 0x00000000080812ca */ /* 0x000fe400000e0000 */
[----:B------:R-:W-:-:S11]  /*3000*/  @P1 R2UR UR9, R9 ;  /* 0x00000000090912ca */ /* 0x000fd600000e0000 */
[----:B------:R-:W-:Y:S02]  /*3010*/  IMAD.U32 R8, RZ, RZ, UR8 ;  /* 0x00000008ff087e24 */ /* 0x000fe4000f8e00ff */
[----:B------:R-:W-:Y:S01]  /*3020*/  MOV R9, UR9 ;  /* 0x0000000900097c02 */ /* 0x000fe20008000f00 */
[----:B------:R-:W-:Y:S02]  /*3030*/  IMAD.U32 R12, RZ, RZ, UR8 ;  /* 0x00000008ff0c7e24 */ /* 0x000fe4000f8e00ff */
[----:B------:R-:W-:Y:S02]  /*3040*/  IMAD.U32 R13, RZ, RZ, UR9 ;  /* 0x00000009ff0d7e24 */ /* 0x000fe4000f8e00ff */
[----:B------:R-:W2:Y:S01]  /*3050*/  @P1 LDG.E R8, desc[UR14][R8.64] ;  /* 0x0000000e08081981 */ /* 0x000ea2000c1e1900 */
[----:B------:R-:W-:Y:S01]  /*3060*/  MOV R14, UR8 ;  /* 0x00000008000e7c02 */ /* 0x000fe20008000f00 */
[----:B------:R-:W-:Y:S02]  /*3070*/  IMAD.U32 R15, RZ, RZ, UR9 ;  /* 0x00000009ff0f7e24 */ /* 0x000fe4000f8e00ff */
[----:B------:R-:W3:Y:S01]  /*3080*/  @P1 LDG.E R12, desc[UR14][R12.64+0x4] ;  /* 0x0000040e0c0c1981 */ /* 0x000ee2000c1e1900 */
[----:B------:R-:W-:Y:S01]  /*3090*/  IMAD.U32 R16, RZ, RZ, UR8 ;  /* 0x00000008ff107e24 */ /* 0x000fe2000f8e00ff */
[----:B------:R-:W-:-:S02]  /*30a0*/  MOV R17, UR9 ;  /* 0x0000000900117c02 */ /* 0x000fc40008000f00 */
        /* <DEDUP_REMOVED lines=26> */
.L_x_41:
        /* <DEDUP_REMOVED lines=10> */
[----:B-1---5:R-:W-:-:S05]  /*32f0*/  IADD3 R5, PT, PT, RZ, -R7, RZ ;  /* 0x80000007ff057210 */ /* 0x022fca0007ffe0ff */
[----:B------:R-:W-:-:S04]  /*3300*/  IMAD R5, R5, UR8, RZ ;  /* 0x0000000805057c24 */ /* 0x000fc8000f8e02ff */
[----:B------:R-:W-:-:S04]  /*3310*/  IMAD.HI.U32 R5, R7, R5, R6 ;  /* 0x0000000507057227 */ /* 0x000fc800078e0006 */
[----:B------:R-:W-:Y:S02]  /*3320*/  IMAD.MOV.U32 R7, RZ, RZ, RZ ;  /* 0x000000ffff077224 */ /* 0x000fe400078e00ff */
[----:B------:R-:W-:-:S04]  /*3330*/  IMAD.HI.U32 R5, R5, R10, RZ ;  /* 0x0000000a05057227 */ /* 0x000fc800078e00ff */
[----:B------:R-:W-:-:S04]  /*3340*/  IMAD.MOV R5, RZ, RZ, -R5 ;  /* 0x000000ffff057224 */ /* 0x000fc800078e0a05 */
[----:B------:R-:W-:-:S05]  /*3350*/  IMAD R6, R5, UR8, R10 ;  /* 0x0000000805067c24 */ /* 0x000fca000f8e020a */
[----:B------:R-:W-:-:S13]  /*3360*/  ISETP.GE.U32.AND P0, PT, R6, UR8, PT ;  /* 0x0000000806007c0c */ /* 0x000fda000bf06070 */
[----:B------:R-:W-:-:S04]  /*3370*/  @P0 IADD3 R6, PT, PT, R6, -UR8, RZ ;  /* 0x8000000806060c10 */ /* 0x000fc8000fffe0ff */
[----:B------:R-:W-:-:S13]  /*3380*/  ISETP.GE.U32.AND P0, PT, R6, UR8, PT ;  /* 0x0000000806007c0c */ /* 0x000fda000bf06070 */
[----:B------:R-:W-:Y:S01]  /*3390*/  @P0 VIADD R6, R6, -UR8 ;  /* 0x8000000806060c36 */ /* 0x000fe20008000000 */
[----:B------:R-:W-:Y:S01]  /*33a0*/  @!P1 LOP3.LUT R6, RZ, UR8, RZ, 0x33, !PT ;  /* 0x00000008ff069c12 */ /* 0x000fe2000f8e33ff */
[----:B------:R-:W-:Y:S06]  /*33b0*/  BRA `(.L_x_44) ;  /* 0x0000000000087947 */ /* 0x000fec0003800000 */
.L_x_43:
[----:B------:R-:W-:-:S07]  /*33c0*/  MOV R12, 0x33e0 ;  /* 0x000033e0000c7802 */ /* 0x000fce0000000f00 */
[----:B0----5:R-:W-:Y:S05]  /*33d0*/  CALL.REL.NOINC `($__internal_0_$__cuda_sm20_rem_u64) ;  /* 0x00000000003c7944 */ /* 0x021fea0003c00000 */
.L_x_44:
[----:B------:R-:W1:Y:S02]  /*33e0*/  LDCU.64 UR8, c[0x0][0x398] ;  /* 0x00007300ff0877ac */ /* 0x000e640008000a00 */
[----:B-1----:R-:W-:-:S04]  /*33f0*/  LEA R8, P0, R6, UR8, 0x2 ;  /* 0x0000000806087c11 */ /* 0x002fc8000f8010ff */
[----:B------:R-:W-:Y:S01]  /*3400*/  LEA.HI.X R9, R6, UR9, R7, 0x2, P0 ;  /* 0x0000000906097c11 */ /* 0x000fe200080f1407 */
[----:B------:R-:W1:Y:S05]  /*3410*/  LDCU.64 UR8, c[0x0][0x3c0] ;  /* 0x00007800ff0877ac */ /* 0x000e6a0008000a00 */
[----:B------:R-:W2:Y:S01]  /*3420*/  LDG.E R9, desc[UR14][R8.64] ;  /* 0x0000000e08097981 */ /* 0x000ea2000c1e1900 */
[----:B-1----:R-:W-:-:S04]  /*3430*/  LEA R6, P0, R3, UR8, 0x2 ;  /* 0x0000000803067c11 */ /* 0x002fc8000f8010ff */
[C---:B------:R-:W-:Y:S02]  /*3440*/  LEA.HI.X R7, R3.reuse, UR9, R4, 0x2, P0 ;  /* 0x0000000903077c11 */ /* 0x040fe400080f1404 */
[----:B------:R-:W-:-:S04]  /*3450*/  IADD3 R3, P0, PT, R3, 0x1, RZ ;  /* 0x0000000103037810 */ /* 0x000fc80007f1e0ff */
[----:B------:R-:W-:Y:S02]  /*3460*/  IADD3.X R4, PT, PT, RZ, R4, RZ, P0, !PT ;  /* 0x00000004ff047210 */ /* 0x000fe400007fe4ff */
[----:B------:R-:W-:-:S04]  /*3470*/  ISETP.GE.U32.AND P0, PT, R3, R0, PT ;  /* 0x000000000300720c */ /* 0x000fc80003f06070 */
[----:B------:R-:W-:Y:S01]  /*3480*/  ISETP.GE.U32.AND.EX P0, PT, R4, R2, PT, P0 ;  /* 0x000000020400720c */ /* 0x000fe20003f06100 */
[----:B--2---:R1:W-:-:S12]  /*3490*/  STG.E desc[UR14][R6.64], R9 ;  /* 0x0000000906007986 */ /* 0x0043d8000c10190e */
[----:B------:R-:W-:Y:S05]  /*34a0*/  @!P0 BRA `(.L_x_45) ;  /* 0xfffffff4006c8947 */ /* 0x000fea000383ffff */
[----:B0-----:R-:W-:Y:S05]  /*34b0*/  BSYNC.RECONVERGENT B0 ;  /* 0x0000000000007941 */ /* 0x001fea0003800200 */
.L_x_38:
[----:B------:R-:W-:Y:S05]  /*34c0*/  EXIT ;  /* 0x000000000000794d */ /* 0x000fea0003800000 */
        .weak           $__internal_0_$__cuda_sm20_rem_u64
        .type           $__internal_0_$__cuda_sm20_rem_u64,@function
        .size           $__internal_0_$__cuda_sm20_rem_u64,(.L_x_115 - $__internal_0_$__cuda_sm20_rem_u64)
$__internal_0_$__cuda_sm20_rem_u64:
[----:B------:R-:W0:Y:S08]  /*34d0*/  I2F.U64.RP R13, UR6 ;  /* 0x00000006000d7d12 */ /* 0x000e300008309000 */
[----:B0-----:R-:W0:Y:S02]  /*34e0*/  MUFU.RCP R13, R13 ;  /* 0x0000000d000d7308 */ /* 0x001e240000001000 */
[----:B0-----:R-:W-:-:S06]  /*34f0*/  VIADD R6, R13, 0x1ffffffe ;  /* 0x1ffffffe0d067836 */ /* 0x001fcc0000000000 */
[----:B------:R-:W0:Y:S02]  /*3500*/  F2I.U64.TRUNC R6, R6 ;  /* 0x0000000600067311 */ /* 0x000e24000020d800 */
[----:B0-----:R-:W-:-:S04]  /*3510*/  IMAD.WIDE.U32 R14, R6, UR6, RZ ;  /* 0x00000006060e7c25 */ /* 0x001fc8000f8e00ff */
[----:B------:R-:W-:Y:S01]  /*3520*/  IMAD R15, R6, UR7, R15 ;  /* 0x00000007060f7c24 */ /* 0x000fe2000f8e020f */
[----:B------:R-:W-:-:S03]  /*3530*/  IADD3 R17, P2, PT, RZ, -R14, RZ ;  /* 0x8000000eff117210 */ /* 0x000fc60007f5e0ff */
[----:B------:R-:W-:Y:S02]  /*3540*/  IMAD R15, R7, UR6, R15 ;  /* 0x00000006070f7c24 */ /* 0x000fe4000f8e020f */
[----:B------:R-:W-:-:S04]  /*3550*/  IMAD.HI.U32 R14, R6, R17, RZ ;  /* 0x00000011060e7227 */ /* 0x000fc800078e00ff */
[----:B------:R-:W-:Y:S01]  /*3560*/  IMAD.X R19, RZ, RZ, ~R15, P2 ;  /* 0x000000ffff137224 */ /* 0x000fe200010e0e0f */
[----:B------:R-:W-:-:S03]  /*3570*/  MOV R15, R6 ;  /* 0x00000006000f7202 */ /* 0x000fc60000000f00 */
[-C--:B------:R-:W-:Y:S02]  /*3580*/  IMAD R21, R7, R19.reuse, RZ ;  /* 0x0000001307157224 */ /* 0x080fe400078e02ff */
[----:B------:R-:W-:-:S04]  /*3590*/  IMAD.WIDE.U32 R14, P2, R6, R19, R14 ;  /* 0x00000013060e7225 */ /* 0x000fc8000784000e */
[----:B------:R-:W-:-:S04]  /*35a0*/  IMAD.HI.U32 R13, R7, R19, RZ ;  /* 0x00000013070d7227 */ /* 0x000fc800078e00ff */
[----:B------:R-:W-:-:S04]  /*35b0*/  IMAD.HI.U32 R14, P3, R7, R17, R14 ;  /* 0x00000011070e7227 */ /* 0x000fc8000786000e */
[----:B------:R-:W-:Y:S01]  /*35c0*/  IMAD.X R13, R13, 0x1, R7, P2 ;  /* 0x000000010d0d7824 */ /* 0x000fe200010e0607 */
[----:B------:R-:W-:-:S04]  /*35d0*/  IADD3 R15, P4, PT, R21, R14, RZ ;  /* 0x0000000e150f7210 */ /* 0x000fc80007f9e0ff */
[----:B------:R-:W-:Y:S01]  /*35e0*/  IADD3.X R13, PT, PT, RZ, RZ, R13, P4, P3 ;  /* 0x000000ffff0d7210 */ /* 0x000fe200027e640d */
[----:B------:R-:W-:-:S04]  /*35f0*/  IMAD.WIDE.U32 R6, R15, UR6, RZ ;  /* 0x000000060f067c25 */ /* 0x000fc8000f8e00ff */
[----:B------:R-:W-:Y:S01]  /*3600*/  IMAD R14, R15, UR7, R7 ;  /* 0x000000070f0e7c24 */ /* 0x000fe2000f8e0207 */
[----:B------:R-:W-:-:S03]  /*3610*/  IADD3 R7, P2, PT, RZ, -R6, RZ ;  /* 0x80000006ff077210 */ /* 0x000fc60007f5e0ff */
[----:B------:R-:W-:Y:S02]  /*3620*/  IMAD R6, R13, UR6, R14 ;  /* 0x000000060d067c24 */ /* 0x000fe4000f8e020e */
[----:B------:R-:W-:-:S04]  /*3630*/  IMAD.HI.U32 R14, R15, R7, RZ ;  /* 0x000000070f0e7227 */ /* 0x000fc800078e00ff */
[----:B------:R-:W-:-:S04]  /*3640*/  IMAD.X R6, RZ, RZ, ~R6, P2 ;  /* 0x000000ffff067224 */ /* 0x000fc800010e0e06 */
[----:B------:R-:W-:-:S04]  /*3650*/  IMAD.WIDE.U32 R14, P2, R15, R6, R14 ;  /* 0x000000060f0e7225 */ /* 0x000fc8000784000e */
[C---:B------:R-:W-:Y:S02]  /*3660*/  IMAD R16, R13.reuse, R6, RZ ;  /* 0x000000060d107224 */ /* 0x040fe400078e02ff */
[----:B------:R-:W-:-:S04]  /*3670*/  IMAD.HI.U32 R15, P3, R13, R7, R14 ;  /* 0x000000070d0f7227 */ /* 0x000fc8000786000e */
[----:B------:R-:W-:Y:S01]  /*3680*/  IMAD.HI.U32 R6, R13, R6, RZ ;  /* 0x000000060d067227 */ /* 0x000fe200078e00ff */
[----:B------:R-:W-:-:S03]  /*3690*/  IADD3 R15, P4, PT, R16, R15, RZ ;  /* 0x0000000f100f7210 */ /* 0x000fc60007f9e0ff */
[----:B------:R-:W-:Y:S01]  /*36a0*/  IMAD.MOV.U32 R7, RZ, RZ, RZ ;  /* 0x000000ffff077224 */ /* 0x000fe200078e00ff */
[----:B------:R-:W-:Y:S01]  /*36b0*/  IADD3.X R13, PT, PT, R6, R13, RZ, P2, !PT ;  /* 0x0000000d060d7210 */ /* 0x000fe200017fe4ff */
[----:B------:R-:W-:-:S03]  /*36c0*/  IMAD.HI.U32 R6, R15, R10, RZ ;  /* 0x0000000a0f067227 */ /* 0x000fc600078e00ff */
[----:B------:R-:W-:Y:S01]  /*36d0*/  IADD3.X R13, PT, PT, RZ, RZ, R13, P4, P3 ;  /* 0x000000ffff0d7210 */ /* 0x000fe200027e640d */
[----:B------:R-:W-:-:S04]  /*36e0*/  IMAD.WIDE.U32 R6, R15, UR4, R6 ;  /* 0x000000040f067c25 */ /* 0x000fc8000f8e0006 */
[C---:B------:R-:W-:Y:S02]  /*36f0*/  IMAD R15, R13.reuse, UR4, RZ ;  /* 0x000000040d0f7c24 */ /* 0x040fe4000f8e02ff */
[----:B------:R-:W-:-:S04]  /*3700*/  IMAD.HI.U32 R6, P2, R13, R10, R6 ;  /* 0x0000000a0d067227 */ /* 0x000fc80007840006 */
[----:B------:R-:W-:Y:S01]  /*3710*/  IMAD.HI.U32 R13, R13, UR4, RZ ;  /* 0x000000040d0d7c27 */ /* 0x000fe2000f8e00ff */
[----:B------:R-:W-:-:S03]  /*3720*/  IADD3 R15, P3, PT, R15, R6, RZ ;  /* 0x000000060f0f7210 */ /* 0x000fc60007f7e0ff */
[----:B------:R-:W-:Y:S02]  /*3730*/  IMAD.X R13, RZ, RZ, R13, P2 ;  /* 0x000000ffff0d7224 */ /* 0x000fe400010e060d */
[----:B------:R-:W-:-:S03]  /*3740*/  IMAD.WIDE.U32 R6, R15, UR6, RZ ;  /* 0x000000060f067c25 */ /* 0x000fc6000f8e00ff */
[----:B------:R-:W-:Y:S01]  /*3750*/  IADD3.X R13, PT, PT, RZ, R13, RZ, P3, !PT ;  /* 0x0000000dff0d7210 */ /* 0x000fe20001ffe4ff */
[----:B------:R-:W-:Y:S01]  /*3760*/  IMAD R14, R15, UR7, R7 ;  /* 0x000000070f0e7c24 */ /* 0x000fe2000f8e0207 */
[----:B------:R-:W-:-:S03]  /*3770*/  IADD3 R6, P3, PT, -R6, R10, RZ ;  /* 0x0000000a06067210 */ /* 0x000fc60007f7e1ff */
[----:B------:R-:W-:Y:S01]  /*3780*/  IMAD R13, R13, UR6, R14 ;  /* 0x000000060d0d7c24 */ /* 0x000fe2000f8e020e */
[----:B------:R-:W-:-:S04]  /*3790*/  ISETP.GE.U32.AND P2, PT, R6, UR6, PT ;  /* 0x0000000606007c0c */ /* 0x000fc8000bf46070 */
[----:B------:R-:W-:Y:S02]  /*37a0*/  IADD3.X R7, PT, PT, ~R13, UR4, RZ, P3, !PT ;  /* 0x000000040d077c10 */ /* 0x000fe40009ffe5ff */
[----:B------:R-:W-:Y:S02]  /*37b0*/  IADD3 R13, P3, PT, R6, -UR6, RZ ;  /* 0x80000006060d7c10 */ /* 0x000fe4000ff7e0ff */
[C---:B------:R-:W-:Y:S02]  /*37c0*/  ISETP.GE.U32.AND.EX P2, PT, R7.reuse, UR7, PT, P2 ;  /* 0x0000000707007c0c */ /* 0x040fe4000bf46120 */
[----:B------:R-:W-:Y:S02]  /*37d0*/  IADD3.X R10, PT, PT, R7, ~UR7, RZ, P3, !PT ;  /* 0x80000007070a7c10 */ /* 0x000fe40009ffe4ff */
[----:B------:R-:W-:Y:S02]  /*37e0*/  SEL R13, R13, R6, P2 ;  /* 0x000000060d0d7207 */ /* 0x000fe40001000000 */
[----:B------:R-:W-:-:S02]  /*37f0*/  SEL R10, R10, R7, P2 ;  /* 0x000000070a0a7207 */ /* 0x000fc40001000000 */
[C---:B------:R-:W-:Y:S02]  /*3800*/  ISETP.GE.U32.AND P2, PT, R13.reuse, UR6, PT ;  /* 0x000000060d007c0c */ /* 0x040fe4000bf46070 */
[----:B------:R-:W-:Y:S02]  /*3810*/  IADD3 R6, P4, PT, R13, -UR6, RZ ;  /* 0x800000060d067c10 */ /* 0x000fe4000ff9e0ff */
[C---:B------:R-:W-:Y:S02]  /*3820*/  ISETP.GE.U32.AND.EX P2, PT, R10.reuse, UR7, PT, P2 ;  /* 0x000000070a007c0c */ /* 0x040fe4000bf46120 */
[----:B------:R-:W-:Y:S02]  /*3830*/  ISETP.NE.U32.AND P3, PT, RZ, UR6, PT ;  /* 0x00000006ff007c0c */ /* 0x000fe4000bf65070 */
[----:B------:R-:W-:Y:S02]  /*3840*/  IADD3.X R7, PT, PT, R10, ~UR7, RZ, P4, !PT ;  /* 0x800000070a077c10 */ /* 0x000fe4000a7fe4ff */
[----:B------:R-:W-:Y:S01]  /*3850*/  SEL R6, R6, R13, P2 ;  /* 0x0000000d06067207 */ /* 0x000fe20001000000 */
[----:B------:R-:W-:Y:S01]  /*3860*/  IMAD.MOV.U32 R13, RZ, RZ, 0x0 ;  /* 0x00000000ff0d7424 */ /* 0x000fe200078e00ff */
[----:B------:R-:W-:-:S02]  /*3870*/  ISETP.NE.AND.EX P3, PT, RZ, UR7, PT, P3 ;  /* 0x00000007ff007c0c */ /* 0x000fc4000bf65330 */
[----:B------:R-:W-:Y:S02]  /*3880*/  SEL R7, R7, R10, P2 ;  /* 0x0000000a07077207 */ /* 0x000fe40001000000 */
[----:B------:R-:W-:Y:S02]  /*3890*/  SEL R6, R6, 0xffffffff, P3 ;  /* 0xffffffff06067807 */ /* 0x000fe40001800000 */
[----:B------:R-:W-:Y:S01]  /*38a0*/  SEL R7, R7, 0xffffffff, P3 ;  /* 0xffffffff07077807 */ /* 0x000fe20001800000 */
[----:B------:R-:W-:Y:S06]  /*38b0*/  RET.REL.NODEC R12 `(_Z6searchPjmmS_mmS_mS_Pv) ;  /* 0xffffffc40cd07950 */ /* 0x000fec0003c3ffff */
.L_x_46:
        /* <DEDUP_REMOVED lines=12> */
.L_x_115:


//--------------------- .text._Z7insert4PjmmS_mmS_mPv --------------------------
	.section	.text._Z7insert4PjmmS_mmS_mPv,"ax",@progbits
	.align	128
        .global         _Z7insert4PjmmS_mmS_mPv
        .type           _Z7insert4PjmmS_mmS_mPv,@function
        .size           _Z7insert4PjmmS_mmS_mPv,(.L_x_116 - _Z7insert4PjmmS_mmS_mPv)
        .other          _Z7insert4PjmmS_mmS_mPv,@"STO_CUDA_ENTRY STV_DEFAULT"
_Z7insert4PjmmS_mmS_mPv:
.text._Z7insert4PjmmS_mmS_mPv:
[----:B------:R-:W-:Y:S01]  /*0000*/  LDC R1, c[0x0][0x37c] ;  /* 0x0000df00ff017b82 */ /* 0x000fe20000000800 */
[----:B------:R-:W0:Y:S07]  /*0010*/  S2R R7, SR_TID.X ;  /* 0x0000000000077919 */ /* 0x000e2e0000002100 */
[----:B------:R-:W0:Y:S01]  /*0020*/  S2UR UR4, SR_CTAID.X ;  /* 0x00000000000479c3 */ /* 0x000e220000002500 */
[----:B------:R-:W1:Y:S07]  /*0030*/  LDCU.64 UR6, c[0x0][0x390] ;  /* 0x00007200ff0677ac */ /* 0x000e6e0008000a00 */
[----:B------:R-:W0:Y:S02]  /*0040*/  LDC R0, c[0x0][0x360] ;  /* 0x0000d800ff007b82 */ /* 0x000e240000000800 */
[----:B0-----:R-:W-:-:S05]  /*0050*/  IMAD R0, R0, UR4, R7 ;  /* 0x0000000400007c24 */ /* 0x001fca000f8e0207 */
[----:B------:R-:W-:-:S05]  /*0060*/  SHF.R.U32.HI R3, RZ, 0x5, R0 ;  /* 0x00000005ff037819 */ /* 0x000fca0000011600 */
[----:B-1----:R-:W-:-:S04]  /*0070*/  IMAD.WIDE.U32 R4, R3, UR6, RZ ;  /* 0x0000000603047c25 */ /* 0x002fc8000f8e00ff */
[----:B------:R-:W-:Y:S01]  /*0080*/  IMAD R11, R3, UR7, R5 ;  /* 0x00000007030b7c24 */ /* 0x000fe2000f8e0205 */
[----:B------:R-:W-:-:S04]  /*0090*/  IADD3 R0, P0, PT, R4, UR6, RZ ;  /* 0x0000000604007c10 */ /* 0x000fc8000ff1e0ff */
[----:B------:R-:W-:Y:S02]  /*00a0*/  IADD3.X R2, PT, PT, R11, UR7, RZ, P0, !PT ;  /* 0x000000070b027c10 */ /* 0x000fe400087fe4ff */
[----:B------:R-:W-:-:S04]  /*00b0*/  ISETP.GE.U32.AND P0, PT, R4, R0, PT ;  /* 0x000000000400720c */ /* 0x000fc80003f06070 */
[----:B------:R-:W-:-:S13]  /*00c0*/  ISETP.GE.U32.AND.EX P0, PT, R11, R2, PT, P0 ;  /* 0x000000020b00720c */ /* 0x000fda0003f06100 */
[----:B------:R-:W-:Y:S05]  /*00d0*/  @P0 EXIT ;  /* 0x000000000000094d */ /* 0x000fea0003800000 */
[----:B------:R-:W0:Y:S01]  /*00e0*/  LDCU.64 UR8, c[0x0][0x3a8] ;  /* 0x00007500ff0877ac */ /* 0x000e220008000a00 */
[----:B------:R-:W1:Y:S01]  /*00f0*/  S2UR UR5, SR_CgaCtaId ;  /* 0x00000000000579c3 */ /* 0x000e620000008800 */
[----:B------:R-:W-:Y:S01]  /*0100*/  IMAD.MOV.U32 R3, RZ, RZ, R4 ;  /* 0x000000ffff037224 */ /* 0x000fe200078e0004 */
[----:B------:R-:W-:Y:S01]  /*0110*/  LOP3.LUT R4, R7, 0x1f, RZ, 0xc0, !PT ;  /* 0x0000001f07047812 */ /* 0x000fe200078ec0ff */
[----:B------:R-:W-:Y:S01]  /*0120*/  UMOV UR4, 0x400 ;  /* 0x0000040000047882 */ /* 0x000fe20000000000 */
[----:B------:R-:W-:Y:S01]  /*0130*/  IMAD.MOV.U32 R5, RZ, RZ, R11 ;  /* 0x000000ffff057224 */ /* 0x000fe200078e000b */
[----:B------:R-:W2:Y:S01]  /*0140*/  LDCU.64 UR14, c[0x0][0x358] ;  /* 0x00006b00ff0e77ac */ /* 0x000ea20008000a00 */
[----:B------:R-:W3:Y:S01]  /*0150*/  LDCU.64 UR10, c[0x0][0x3a0] ;  /* 0x00007400ff0a77ac */ /* 0x000ee20008000a00 */
[----:B0-----:R-:W-:-:S04]  /*0160*/  UISETP.NE.U32.AND UP0, UPT, UR8, URZ, UPT ;  /* 0x000000ff0800728c */ /* 0x001fc8000bf05070 */
[----:B------:R-:W-:Y:S02]  /*0170*/  UISETP.NE.AND.EX UP0, UPT, UR9, URZ, UPT, UP0 ;  /* 0x000000ff0900728c */ /* 0x000fe4000bf05300 */
[----:B-1----:R-:W-:-:S09]  /*0180*/  ULEA UR4, UR5, UR4, 0x18 ;  /* 0x0000000405047291 */ /* 0x002fd2000f8ec0ff */
[----:B------:R-:W0:Y:S01]  /*0190*/  LDS R9, [UR4] ;  /* 0x00000004ff097984 */ /* 0x000e220008000800 */
[----:B------:R-:W-:Y:S01]  /*01a0*/  UMOV UR4, URZ ;  /* 0x000000ff00047c82 */ /* 0x000fe20008000000 */
[----:B--23--:R-:W-:Y:S05]  /*01b0*/  BRA.U UP0, `(.L_x_47) ;  /* 0x0000001100987547 */ /* 0x00cfea000b800000 */
[----:B------:R-:W1:Y:S02]  /*01c0*/  LDC R11, c[0x0][0x3b8] ;  /* 0x0000ee00ff0b7b82 */ /* 0x000e640000000800 */
[----:B-1----:R-:W-:-:S04]  /*01d0*/  ISETP.NE.U32.AND P0, PT, R11, RZ, PT ;  /* 0x000000ff0b00720c */ /* 0x002fc80003f05070 */
[----:B------:R-:W-:-:S13]  /*01e0*/  ISETP.NE.AND.EX P0, PT, RZ, RZ, PT, P0 ;  /* 0x000000ffff00720c */ /* 0x000fda0003f05300 */
[----:B------:R-:W-:Y:S05]  /*01f0*/  @P0 BRA `(.L_x_48) ;  /* 0x0000000400e40947 */ /* 0x000fea0003800000 */
[----:B------:R-:W-:Y:S01]  /*0200*/  IADD3 R7, P1, PT, R3, 0x20, RZ ;  /* 0x0000002003077810 */ /* 0x000fe20007f3e0ff */
[----:B------:R-:W-:Y:S01]  /*0210*/  BSSY.RECONVERGENT B0, `(.L_x_49) ;  /* 0x0000023000007945 */ /* 0x000fe20003800200 */
[----:B------:R-:W-:Y:S02]  /*0220*/  LOP3.LUT R6, RZ, R3, RZ, 0x33, !PT ;  /* 0x00000003ff067212 */ /* 0x000fe400078e33ff */
[----:B------:R-:W-:Y:S01]  /*0230*/  ISETP.GT.U32.AND P0, PT, R0, R7, PT ;  /* 0x000000070000720c */ /* 0x000fe20003f04070 */
[----:B0-----:R-:W-:-:S05]  /*0240*/  IMAD.X R9, RZ, RZ, R5, P1 ;  /* 0x000000ffff097224 */ /* 0x001fca00008e0605 */
[----:B------:R-:W-:-:S04]  /*0250*/  ISETP.GT.U32.AND.EX P0, PT, R2, R9, PT, P0 ;  /* 0x000000090200720c */ /* 0x000fc80003f04100 */
[----:B------:R-:W-:-:S04]  /*0260*/  SEL R7, R0, R7, P0 ;  /* 0x0000000700077207 */ /* 0x000fc80000000000 */
[----:B------:R-:W-:Y:S02]  /*0270*/  IADD3 R8, P1, PT, R6, R7, RZ ;  /* 0x0000000706087210 */ /* 0x000fe40007f3e0ff */
[----:B------:R-:W-:Y:S02]  /*0280*/  LOP3.LUT R6, RZ, R5, RZ, 0x33, !PT ;  /* 0x00000005ff067212 */ /* 0x000fe400078e33ff */
[----:B------:R-:W-:Y:S02]  /*0290*/  SEL R7, R2, R9, P0 ;  /* 0x0000000902077207 */ /* 0x000fe40000000000 */
[C---:B------:R-:W-:Y:S02]  /*02a0*/  LOP3.LUT R9, R8.reuse, 0x60, RZ, 0xc0, !PT ;  /* 0x0000006008097812 */ /* 0x040fe400078ec0ff */
[----:B------:R-:W-:Y:S01]  /*02b0*/  ISETP.GE.U32.AND P0, PT, R8, 0x60, PT ;  /* 0x000000600800780c */ /* 0x000fe20003f06070 */
[----:B------:R-:W-:Y:S01]  /*02c0*/  IMAD.X R7, R6, 0x1, R7, P1 ;  /* 0x0000000106077824 */ /* 0x000fe200008e0607 */
[----:B------:R-:W-:-:S04]  /*02d0*/  ISETP.NE.U32.AND P1, PT, R9, 0x60, PT ;  /* 0x000000600900780c */ /* 0x000fc80003f25070 */
[----:B------:R-:W-:Y:S02]  /*02e0*/  ISETP.NE.AND.EX P1, PT, RZ, RZ, PT, P1 ;  /* 0x000000ffff00720c */ /* 0x000fe40003f25310 */
[----:B------:R-:W-:-:S11]  /*02f0*/  ISETP.GE.U32.AND.EX P0, PT, R7, RZ, PT, P0 ;  /* 0x000000ff0700720c */ /* 0x000fd60003f06100 */
[----:B------:R-:W-:Y:S05]  /*0300*/  @!P1 BRA `(.L_x_50) ;  /* 0x00000000004c9947 */ /* 0x000fea0003800000 */
[----:B------:R-:W-:Y:S02]  /*0310*/  ISETP.NE.AND P2, PT, R4, RZ, PT ;  /* 0x000000ff0400720c */ /* 0x000fe40003f45270 */
[----:B------:R-:W-:-:S05]  /*0320*/  SHF.R.U64 R7, R8, 0x5, R7 ;  /* 0x0000000508077819 */ /* 0x000fca0000001207 */
[----:B------:R-:W-:-:S04]  /*0330*/  VIADD R7, R7, 0x1 ;  /* 0x0000000107077836 */ /* 0x000fc80000000000 */
[C---:B------:R-:W-:Y:S01]  /*0340*/  IMAD.SHL.U32 R6, R7.reuse, 0x20, RZ ;  /* 0x0000002007067824 */ /* 0x040fe200078e00ff */
[----:B------:R-:W-:Y:S01]  /*0350*/  LOP3.LUT R7, R7, 0x3, RZ, 0xc0, !PT ;  /* 0x0000000307077812 */ /* 0x000fe200078ec0ff */
[----:B------:R-:W0:Y:S01]  /*0360*/  @!P2 S2R R9, SR_CgaCtaId ;  /* 0x000000000009a919 */ /* 0x000e220000008800 */
[----:B------:R-:W-:Y:S02]  /*0370*/  @!P2 MOV R8, 0x400 ;  /* 0x000004000008a802 */ /* 0x000fe40000000f00 */
[----:B------:R-:W-:-:S04]  /*0380*/  LOP3.LUT R6, R6, 0x60, RZ, 0xc0, !PT ;  /* 0x0000006006067812 */ /* 0x000fc800078ec0ff */
[----:B------:R-:W-:Y:S02]  /*0390*/  IADD3 R3, P1, PT, R6, R3, RZ ;  /* 0x0000000306037210 */ /* 0x000fe40007f3e0ff */
[----:B------:R-:W-:-:S03]  /*03a0*/  IADD3 R6, P3, PT, RZ, -R7, RZ ;  /* 0x80000007ff067210 */ /* 0x000fc60007f7e0ff */
[----:B------:R-:W-:Y:S02]  /*03b0*/  IMAD.X R5, RZ, RZ, R5, P1 ;  /* 0x000000ffff057224 */ /* 0x000fe400008e0605 */
[----:B------:R-:W-:Y:S01]  /*03c0*/  IMAD.X R7, RZ, RZ, -0x1, P3 ;  /* 0xffffffffff077424 */ /* 0x000fe200018e06ff */
[----:B0-----:R-:W-:-:S07]  /*03d0*/  @!P2 LEA R8, R9, R8, 0x18 ;  /* 0x000000080908a211 */ /* 0x001fce00078ec0ff */
.L_x_51:
[----:B------:R-:W-:Y:S01]  /*03e0*/  IADD3 R6, P1, PT, R6, 0x1, RZ ;  /* 0x0000000106067810 */ /* 0x000fe20007f3e0ff */
[----:B------:R0:W-:Y:S04]  /*03f0*/  @!P2 STS [R8], RZ ;  /* 0x000000ff0800a388 */ /* 0x0001e80000000800 */
[----:B------:R-:W-:Y:S01]  /*0400*/  IMAD.X R7, RZ, RZ, R7, P1 ;  /* 0x000000ffff077224 */ /* 0x000fe200008e0607 */
[----:B------:R-:W-:-:S04]  /*0410*/  ISETP.NE.U32.AND P1, PT, R6, RZ, PT ;  /* 0x000000ff0600720c */ /* 0x000fc80003f25070 */
[----:B------:R-:W-:-:S13]  /*0420*/  ISETP.NE.AND.EX P1, PT, R7, RZ, PT, P1 ;  /* 0x000000ff0700720c */ /* 0x000fda0003f25310 */
[----:B0-----:R-:W-:Y:S05]  /*0430*/  @P1 BRA `(.L_x_51) ;  /* 0xfffffffc00e81947 */ /* 0x001fea000383ffff */
.L_x_50:
[----:B------:R-:W-:Y:S05]  /*0440*/  BSYNC.RECONVERGENT B0 ;  /* 0x0000000000007941 */ /* 0x000fea0003800200 */
.L_x_49:
[----:B------:R-:W-:Y:S05]  /*0450*/  @!P0 EXIT ;  /* 0x000000000000894d */ /* 0x000fea0003800000 */
[----:B------:R-:W-:Y:S01]  /*0460*/  ISETP.GE.U32.AND P1, PT, R3, R0, PT ;  /* 0x000000000300720c */ /* 0x000fe20003f26070 */
[----:B------:R-:W-:Y:S01]  /*0470*/  BSSY.RECONVERGENT B0, `(.L_x_52) ;  /* 0x000000c000007945 */ /* 0x000fe20003800200 */
[----:B------:R-:W-:Y:S02]  /*0480*/  PLOP3.LUT P0, PT, PT, PT, PT, 0x80, 0x8 ;  /* 0x000000000008781c */ /* 0x000fe40003f0f070 */
[----:B------:R-:W-:-:S13]  /*0490*/  ISETP.GE.U32.AND.EX P1, PT, R5, R2, PT, P1 ;  /* 0x000000020500720c */ /* 0x000fda0003f26110 */
[----:B------:R-:W-:Y:S05]  /*04a0*/  @!P1 BRA `(.L_x_53) ;  /* 0x0000000000209947 */ /* 0x000fea0003800000 */
[----:B------:R-:W-:Y:S02]  /*04b0*/  ISETP.NE.AND P0, PT, R4, RZ, PT ;  /* 0x000000ff0400720c */ /* 0x000fe40003f05270 */
[----:B------:R-:W-:-:S05]  /*04c0*/  IADD3 R3, P1, PT, R3, 0x80, RZ ;  /* 0x0000008003037810 */ /* 0x000fca0007f3e0ff */
[----:B------:R-:W-:-:S06]  /*04d0*/  IMAD.X R5, RZ, RZ, R5, P1 ;  /* 0x000000ffff057224 */ /* 0x000fcc00008e0605 */
[----:B------:R-:W0:Y:S01]  /*04e0*/  @!P0 S2R R7, SR_CgaCtaId ;  /* 0x0000000000078919 */ /* 0x000e220000008800 */
[----:B------:R-:W-:-:S04]  /*04f0*/  @!P0 MOV R6, 0x400 ;  /* 0x0000040000068802 */ /* 0x000fc80000000f00 */
[----:B0-----:R-:W-:-:S05]  /*0500*/  @!P0 LEA R6, R7, R6, 0x18 ;  /* 0x0000000607068211 */ /* 0x001fca00078ec0ff */
[----:B------:R0:W-:Y:S01]  /*0510*/  @!P0 STS [R6], RZ ;  /* 0x000000ff06008388 */ /* 0x0001e20000000800 */
[----:B------:R-:W-:-:S13]  /*0520*/  PLOP3.LUT P0, PT, PT, PT, PT, 0x8, 0x80 ;  /* 0x000000000080781c */ /* 0x000fda0003f0e170 */
.L_x_53:
[----:B------:R-:W-:Y:S05]  /*0530*/  BSYNC.RECONVERGENT B0 ;  /* 0x0000000000007941 */ /* 0x000fea0003800200 */
.L_x_52:
[----:B0-----:R-:W-:Y:S01]  /*0540*/  IADD3 R6, P3, PT, -R3, R0, RZ ;  /* 0x0000000003067210 */ /* 0x001fe20007f7e1ff */
[----:B------:R-:W-:Y:S01]  /*0550*/  BSSY.RECONVERGENT B0, `(.L_x_54) ;  /* 0x0000022000007945 */ /* 0x000fe20003800200 */
[----:B------:R-:W-:Y:S02]  /*0560*/  ISETP.GT.U32.AND P2, PT, R0, R3, PT ;  /* 0x000000030000720c */ /* 0x000fe40003f44070 */
[----:B------:R-:W-:Y:S01]  /*0570*/  ISETP.LE.U32.AND P1, PT, R6, 0x180, PT ;  /* 0x000001800600780c */ /* 0x000fe20003f23070 */
[C---:B------:R-:W-:Y:S01]  /*0580*/  IMAD.X R6, R2.reuse, 0x1, ~R5, P3 ;  /* 0x0000000102067824 */ /* 0x040fe200018e0e05 */
[----:B------:R-:W-:-:S04]  /*0590*/  ISETP.GT.U32.AND.EX P2, PT, R2, R5, PT, P2 ;  /* 0x000000050200720c */ /* 0x000fc80003f44120 */
[----:B------:R-:W-:-:S13]  /*05a0*/  ISETP.LE.U32.OR.EX P1, PT, R6, RZ, !P2, P1 ;  /* 0x000000ff0600720c */ /* 0x000fda0005723510 */
[----:B------:R-:W-:Y:S05]  /*05b0*/  @P1 BRA `(.L_x_55) ;  /* 0x00000000006c1947 */ /* 0x000fea0003800000 */
[----:B------:R-:W-:Y:S02]  /*05c0*/  IADD3 R6, P3, PT, R0, -0x180, RZ ;  /* 0xfffffe8000067810 */ /* 0x000fe40007f7e0ff */
[----:B------:R-:W-:Y:S02]  /*05d0*/  PLOP3.LUT P0, PT, PT, PT, PT, 0x8, 0x80 ;  /* 0x000000000080781c */ /* 0x000fe40003f0e170 */
[C---:B------:R-:W-:Y:S02]  /*05e0*/  ISETP.NE.AND P1, PT, R4.reuse, RZ, PT ;  /* 0x000000ff0400720c */ /* 0x040fe40003f25270 */
[----:B------:R-:W-:Y:S02]  /*05f0*/  ISETP.NE.AND P2, PT, R4, RZ, PT ;  /* 0x000000ff0400720c */ /* 0x000fe40003f45270 */
[----:B------:R-:W-:-:S11]  /*0600*/  IADD3.X R8, PT, PT, R2, -0x1, RZ, P3, !PT ;  /* 0xffffffff02087810 */ /* 0x000fd60001ffe4ff */
.L_x_56:
[----:B0-----:R-:W0:Y:S01]  /*0610*/  @!P1 S2R R10, SR_CgaCtaId ;  /* 0x00000000000a9919 */ /* 0x001e220000008800 */
[----:B------:R-:W-:Y:S02]  /*0620*/  @!P1 MOV R7, 0x400 ;  /* 0x0000040000079802 */ /* 0x000fe40000000f00 */
[----:B------:R-:W-:-:S05]  /*0630*/  IADD3 R3, P3, PT, R3, 0x200, RZ ;  /* 0x0000020003037810 */ /* 0x000fca0007f7e0ff */
[----:B------:R-:W-:Y:S01]  /*0640*/  IMAD.X R5, RZ, RZ, R5, P3 ;  /* 0x000000ffff057224 */ /* 0x000fe200018e0605 */
[----:B------:R-:W-:-:S04]  /*0650*/  ISETP.GE.U32.AND P3, PT, R3, R6, PT ;  /* 0x000000060300720c */ /* 0x000fc80003f66070 */
[----:B------:R-:W-:Y:S02]  /*0660*/  ISETP.GE.U32.AND.EX P3, PT, R5, R8, PT, P3 ;  /* 0x000000080500720c */ /* 0x000fe40003f66130 */
[----:B0-----:R-:W-:-:S05]  /*0670*/  @!P1 LEA R7, R10, R7, 0x18 ;  /* 0x000000070a079211 */ /* 0x001fca00078ec0ff */
[----:B------:R0:W-:Y:S01]  /*0680*/  @!P1 STS [R7], RZ ;  /* 0x000000ff07009388 */ /* 0x0001e20000000800 */
[----:B------:R-:W-:-:S13]  /*0690*/  PLOP3.LUT P1, PT, P2, PT, PT, 0x80, 0x8 ;  /* 0x000000000008781c */ /* 0x000fda000172f070 */
[----:B------:R-:W1:Y:S01]  /*06a0*/  @!P1 S2R R10, SR_CgaCtaId ;  /* 0x00000000000a9919 */ /* 0x000e620000008800 */
[----:B------:R-:W-:Y:S02]  /*06b0*/  @!P1 MOV R9, 0x400 ;  /* 0x0000040000099802 */ /* 0x000fe40000000f00 */
[----:B------:R-:W-:Y:S01]  /*06c0*/  @!P1 MOV R11, 0x400 ;  /* 0x00000400000b9802 */ /* 0x000fe20000000f00 */
[----:B------:R-:W2:Y:S01]  /*06d0*/  @!P1 S2R R12, SR_CgaCtaId ;  /* 0x00000000000c9919 */ /* 0x000ea20000008800 */
[----:B------:R-:W-:Y:S01]  /*06e0*/  @!P1 MOV R13, 0x400 ;  /* 0x00000400000d9802 */ /* 0x000fe20000000f00 */
[----:B------:R-:W3:Y:S01]  /*06f0*/  @!P1 S2R R14, SR_CgaCtaId ;  /* 0x00000000000e9919 */ /* 0x000ee20000008800 */
[----:B-1----:R-:W-:Y:S02]  /*0700*/  @!P1 LEA R9, R10, R9, 0x18 ;  /* 0x000000090a099211 */ /* 0x002fe400078ec0ff */
[----:B--2---:R-:W-:-:S03]  /*0710*/  @!P1 LEA R11, R12, R11, 0x18 ;  /* 0x0000000b0c0b9211 */ /* 0x004fc600078ec0ff */
[----:B------:R0:W-:Y:S01]  /*0720*/  @!P1 STS [R9], RZ ;  /* 0x000000ff09009388 */ /* 0x0001e20000000800 */
[----:B---3--:R-:W-:-:S03]  /*0730*/  @!P1 LEA R13, R14, R13, 0x18 ;  /* 0x0000000d0e0d9211 */ /* 0x008fc600078ec0ff */
[----:B------:R0:W-:Y:S04]  /*0740*/  @!P1 STS [R11], RZ ;  /* 0x000000ff0b009388 */ /* 0x0001e80000000800 */
[----:B------:R0:W-:Y:S01]  /*0750*/  @!P1 STS [R13], RZ ;  /* 0x000000ff0d009388 */ /* 0x0001e20000000800 */
[----:B------:R-:W-:Y:S05]  /*0760*/  @!P3 BRA `(.L_x_56) ;  /* 0xfffffffc00a8b947 */ /* 0x000fea000383ffff */
.L_x_55:
[----:B------:R-:W-:Y:S05]  /*0770*/  BSYNC.RECONVERGENT B0 ;  /* 0x0000000000007941 */ /* 0x000fea0003800200 */
.L_x_54:
[----:B------:R-:W-:Y:S01]  /*0780*/  IADD3 R6, P3, PT, -R3, R0, RZ ;  /* 0x0000000003067210 */ /* 0x000fe20007f7e1ff */
[----:B------:R-:W-:Y:S01]  /*0790*/  BSSY.RECONVERGENT B0, `(.L_x_57) ;  /* 0x0000015000007945 */ /* 0x000fe20003800200 */
[----:B------:R-:W-:Y:S02]  /*07a0*/  ISETP.GT.U32.AND P2, PT, R0, R3, PT ;  /* 0x000000030000720c */ /* 0x000fe40003f44070 */
[----:B------:R-:W-:Y:S01]  /*07b0*/  ISETP.LE.U32.AND P1, PT, R6, 0x80, PT ;  /* 0x000000800600780c */ /* 0x000fe20003f23070 */
[C---:B------:R-:W-:Y:S01]  /*07c0*/  IMAD.X R6, R2.reuse, 0x1, ~R5, P3 ;  /* 0x0000000102067824 */ /* 0x040fe200018e0e05 */
[----:B------:R-:W-:-:S04]  /*07d0*/  ISETP.GT.U32.AND.EX P2, PT, R2, R5, PT, P2 ;  /* 0x000000050200720c */ /* 0x000fc80003f44120 */
[----:B------:R-:W-:-:S13]  /*07e0*/  ISETP.LE.U32.OR.EX P1, PT, R6, RZ, !P2, P1 ;  /* 0x000000ff0600720c */ /* 0x000fda0005723510 */
[----:B------:R-:W-:Y:S05]  /*07f0*/  @P1 BRA `(.L_x_58) ;  /* 0x0000000000381947 */ /* 0x000fea0003800000 */
[----:B------:R-:W-:Y:S02]  /*0800*/  ISETP.NE.AND P0, PT, R4, RZ, PT ;  /* 0x000000ff0400720c */ /* 0x000fe40003f05270 */
[----:B------:R-:W-:-:S04]  /*0810*/  IADD3 R3, P2, PT, R3, 0x80, RZ ;  /* 0x0000008003037810 */ /* 0x000fc80007f5e0ff */
[----:B------:R-:W-:Y:S01]  /*0820*/  IADD3 R3, P1, PT, R3, 0x80, RZ ;  /* 0x0000008003037810 */ /* 0x000fe20007f3e0ff */
[----:B------:R-:W-:-:S04]  /*0830*/  IMAD.X R5, RZ, RZ, R5, P2 ;  /* 0x000000ffff057224 */ /* 0x000fc800010e0605 */
[----:B------:R-:W-:Y:S02]  /*0840*/  IMAD.X R5, RZ, RZ, R5, P1 ;  /* 0x000000ffff057224 */ /* 0x000fe400008e0605 */
[----:B0-----:R-:W0:Y:S01]  /*0850*/  @!P0 S2R R7, SR_CgaCtaId ;  /* 0x0000000000078919 */ /* 0x001e220000008800 */
[----:B------:R-:W-:Y:S02]  /*0860*/  @!P0 MOV R6, 0x400 ;  /* 0x0000040000068802 */ /* 0x000fe40000000f00 */
[----:B------:R-:W-:Y:S01]  /*0870*/  @!P0 MOV R8, 0x400 ;  /* 0x0000040000088802 */ /* 0x000fe20000000f00 */
[----:B------:R-:W1:Y:S01]  /*0880*/  @!P0 S2R R9, SR_CgaCtaId ;  /* 0x0000000000098919 */ /* 0x000e620000008800 */
[----:B0-----:R-:W-:Y:S02]  /*0890*/  @!P0 LEA R6, R7, R6, 0x18 ;  /* 0x0000000607068211 */ /* 0x001fe400078ec0ff */
[----:B-1----:R-:W-:-:S03]  /*08a0*/  @!P0 LEA R8, R9, R8, 0x18 ;  /* 0x0000000809088211 */ /* 0x002fc600078ec0ff */
[----:B------:R1:W-:Y:S04]  /*08b0*/  @!P0 STS [R6], RZ ;  /* 0x000000ff06008388 */ /* 0x0003e80000000800 */
[----:B------:R1:W-:Y:S01]  /*08c0*/  @!P0 STS [R8], RZ ;  /* 0x000000ff08008388 */ /* 0x0003e20000000800 */
[----:B------:R-:W-:-:S13]  /*08d0*/  PLOP3.LUT P0, PT, PT, PT, PT, 0x8, 0x80 ;  /* 0x000000000080781c */ /* 0x000fda0003f0e170 */
.L_x_58:
[----:B------:R-:W-:Y:S05]  /*08e0*/  BSYNC.RECONVERGENT B0 ;  /* 0x0000000000007941 */ /* 0x000fea0003800200 */
.L_x_57:
[----:B------:R-:W-:-:S04]  /*08f0*/  ISETP.LT.U32.AND P1, PT, R3, R0, PT ;  /* 0x000000000300720c */ /* 0x000fc80003f21070 */
[----:B------:R-:W-:-:S13]  /*0900*/  ISETP.LT.U32.OR.EX P0, PT, R5, R2, P0, P1 ;  /* 0x000000020500720c */ /* 0x000fda0000701510 */
[----:B------:R-:W-:Y:S05]  /*0910*/  @!P0 EXIT ;  /* 0x000000000000894d */ /* 0x000fea0003800000 */
[----:B------:R-:W-:-:S13]  /*0920*/  ISETP.NE.AND P0, PT, R4, RZ, PT ;  /* 0x000000ff0400720c */ /* 0x000fda0003f05270 */
[----:B------:R-:W-:Y:S05]  /*0930*/  @P0 EXIT ;  /* 0x000000000000094d */ /* 0x000fea0003800000 */
[----:B------:R-:W2:Y:S01]  /*0940*/  S2UR UR5, SR_CgaCtaId ;  /* 0x00000000000579c3 */ /* 0x000ea20000008800 */
[----:B------:R-:W-:Y:S02]  /*0950*/  UMOV UR4, 0x400 ;  /* 0x0000040000047882 */ /* 0x000fe40000000000 */
[----:B--2---:R-:W-:-:S09]  /*0960*/  ULEA UR4, UR5, UR4, 0x18 ;  /* 0x0000000405047291 */ /* 0x004fd2000f8ec0ff */
[----:B------:R-:W-:Y:S01]  /*0970*/  STS [UR4], RZ ;  /* 0x000000ffff007988 */ /* 0x000fe20008000804 */
[----:B------:R-:W-:Y:S05]  /*0980*/  EXIT ;  /* 0x000000000000794d */ /* 0x000fea0003800000 */
.L_x_48:
[----:B------:R-:W1:Y:S01]  /*0990*/  LDCU.64 UR6, c[0x0][0x3b0] ;  /* 0x00007600ff0677ac */ /* 0x000e620008000a00 */
[C---:B------:R-:W-:Y:S02]  /*09a0*/  LOP3.LUT R6, R11.reuse, 0xf, RZ, 0xc0, !PT ;  /* 0x0000000f0b067812 */ /* 0x040fe400078ec0ff */
[----:B------:R-:W-:Y:S02]  /*09b0*/  LOP3.LUT R7, R11, 0x7, RZ, 0xc0, !PT ;  /* 0x000000070b077812 */ /* 0x000fe400078ec0ff */
[----:B------:R-:W-:Y:S02]  /*09c0*/  IADD3 R8, P0, PT, R6, -0x1, RZ ;  /* 0xffffffff06087810 */ /* 0x000fe40007f1e0ff */
[----:B0-----:R-:W-:Y:S02]  /*09d0*/  IADD3 R9, P1, PT, R7, -0x1, RZ ;  /* 0xffffffff07097810 */ /* 0x001fe40007f3e0ff */
[C---:B------:R-:W-:Y:S01]  /*09e0*/  LOP3.LUT R10, R11.reuse, 0xfffffff0, RZ, 0xc0, !PT ;  /* 0xfffffff00b0a7812 */ /* 0x040fe200078ec0ff */
[----:B------:R-:W-:Y:S01]  /*09f0*/  IMAD.X R12, RZ, RZ, -0x1, P0 ;  /* 0xffffffffff0c7424 */ /* 0x000fe200000e06ff */
[----:B------:R-:W-:Y:S01]  /*0a00*/  LOP3.LUT R11, R11, 0x3, RZ, 0xc0, !PT ;  /* 0x000000030b0b7812 */ /* 0x000fe200078ec0ff */
[----:B------:R-:W-:Y:S01]  /*0a10*/  IMAD.X R13, RZ, RZ, -0x1, P1 ;  /* 0xffffffffff0d7424 */ /* 0x000fe200008e06ff */
[----:B-1----:R-:W-:-:S04]  /*0a20*/  UIADD3 UR5, UP0, UPT, UR6, 0x20, URZ ;  /* 0x0000002006057890 */ /* 0x002fc8000ff1e0ff */
[----:B------:R-:W-:-:S12]  /*0a30*/  UIADD3.X UR6, UPT, UPT, URZ, UR7, URZ, UP0, !UPT ;  /* 0x00000007ff067290 */ /* 0x000fd800087fe4ff */
.L_x_67:
[----:B------:R-:W-:Y:S01]  /*0a40*/  ISETP.NE.AND P0, PT, R4, RZ, PT ;  /* 0x000000ff0400720c */ /* 0x000fe20003f05270 */
[----:B------:R-:W-:-:S12]  /*0a50*/  BSSY.RECONVERGENT B0, `(.L_x_59) ;  /* 0x0000096000007945 */ /* 0x000fd80003800200 */
[----:B0-----:R-:W-:Y:S05]  /*0a60*/  @P0 BRA `(.L_x_60) ;  /* 0x0000000800500947 */ /* 0x001fea0003800000 */
[----:B------:R-:W0:Y:S01]  /*0a70*/  LDCU.64 UR8, c[0x0][0x380] ;  /* 0x00007000ff0877ac */ /* 0x000e220008000a00 */
[----:B------:R-:W-:Y:S01]  /*0a80*/  IADD3 R15, P0, PT, R4, R3, RZ ;  /* 0x00000003040f7210 */ /* 0x000fe20007f1e0ff */
[----:B------:R-:W1:Y:S04]  /*0a90*/  LDCU UR7, c[0x0][0x3b8] ;  /* 0x00007700ff0777ac */ /* 0x000e680008000800 */
[----:B------:R-:W-:Y:S01]  /*0aa0*/  IMAD.X R16, RZ, RZ, R5, P0 ;  /* 0x000000ffff107224 */ /* 0x000fe200000e0605 */
[----:B0-----:R-:W-:-:S04]  /*0ab0*/  LEA R14, P0, R15, UR8, 0x2 ;  /* 0x000000080f0e7c11 */ /* 0x001fc8000f8010ff */
[----:B------:R-:W-:-:S05]  /*0ac0*/  LEA.HI.X R15, R15, UR9, R16, 0x2, P0 ;  /* 0x000000090f0f7c11 */ /* 0x000fca00080f1410 */
[----:B------:R0:W5:Y:S01]  /*0ad0*/  LDG.E R16, desc[UR14][R14.64] ;  /* 0x0000000e0e107981 */ /* 0x000162000c1e1900 */
[----:B-1----:R-:W-:Y:S01]  /*0ae0*/  UISETP.GE.U32.AND UP0, UPT, UR7, 0x10, UPT ;  /* 0x000000100700788c */ /* 0x002fe2000bf06070 */
[----:B------:R-:W-:Y:S01]  /*0af0*/  CS2R R18, SRZ ;  /* 0x0000000000127805 */ /* 0x000fe2000001ff00 */
[----:B------:R-:W-:Y:S02]  /*0b00*/  IMAD.MOV.U32 R17, RZ, RZ, RZ ;  /* 0x000000ffff117224 */ /* 0x000fe400078e00ff */
[----:B------:R-:W-:-:S09]  /*0b10*/  UISETP.GE.U32.AND.EX UP0, UPT, URZ, URZ, UPT, UP0 ;  /* 0x000000ffff00728c */ /* 0x000fd2000bf06100 */
[----:B0-----:R-:W-:Y:S05]  /*0b20*/  BRA.U !UP0, `(.L_x_61) ;  /* 0x0000000108b47547 */ /* 0x001fea000b800000 */
[----:B------:R-:W-:Y:S01]  /*0b30*/  CS2R R18, SRZ ;  /* 0x0000000000127805 */ /* 0x000fe2000001ff00 */
[----:B------:R-:W-:Y:S02]  /*0b40*/  IMAD.U32 R14, RZ, RZ, UR5 ;  /* 0x00000005ff0e7e24 */ /* 0x000fe4000f8e00ff */
[----:B------:R-:W-:Y:S02]  /*0b50*/  IMAD.U32 R15, RZ, RZ, UR6 ;  /* 0x00000006ff0f7e24 */ /* 0x000fe4000f8e00ff */
[----:B------:R-:W-:-:S07]  /*0b60*/  IMAD.MOV.U32 R17, RZ, RZ, R10 ;  /* 0x000000ffff117224 */ /* 0x000fce00078e000a */
.L_x_62:
        /* <DEDUP_REMOVED lines=8> */
[----:B--2--5:R-:W-:-:S04]  /*0bf0*/  IMAD R19, R16, R22, R19 ;  /* 0x0000001610137224 */ /* 0x024fc800078e0213 */
[C---:B---3--:R-:W-:Y:S02]  /*0c00*/  IMAD R24, R16.reuse, R24, R19 ;  /* 0x0000001810187224 */ /* 0x048fe400078e0213 */
[----:B------:R-:W2:Y:S02]  /*0c10*/  LDG.E R19, desc[UR14][R14.64] ;  /* 0x0000000e0e137981 */ /* 0x000ea4000c1e1900 */
[C---:B----4-:R-:W-:Y:S02]  /*0c20*/  IMAD R24, R16.reuse, R25, R24 ;  /* 0x0000001910187224 */ /* 0x050fe400078e0218 */
[----:B------:R-:W3:Y:S02]  /*0c30*/  LDG.E R25, desc[UR14][R14.64+0x4] ;  /* 0x0000040e0e197981 */ /* 0x000ee4000c1e1900 */
[C---:B------:R-:W-:Y:S02]  /*0c40*/  IMAD R24, R16.reuse, R27, R24 ;  /* 0x0000001b10187224 */ /* 0x040fe400078e0218 */
[----:B------:R-:W4:Y:S02]  /*0c50*/  LDG.E R27, desc[UR14][R14.64+0x8] ;  /* 0x0000080e0e1b7981 */ /* 0x000f24000c1e1900 */
[----:B------:R-:W-:-:S02]  /*0c60*/  IMAD R24, R16, R20, R24 ;  /* 0x0000001410187224 */ /* 0x000fc400078e0218 */
[----:B------:R-:W4:Y:S02]  /*0c70*/  LDG.E R20, desc[UR14][R14.64+0xc] ;  /* 0x00000c0e0e147981 */ /* 0x000f24000c1e1900 */
[C---:B------:R-:W-:Y:S02]  /*0c80*/  IMAD R24, R16.reuse, R29, R24 ;  /* 0x0000001d10187224 */ /* 0x040fe400078e0218 */
[----:B------:R-:W4:Y:S02]  /*0c90*/  LDG.E R29, desc[UR14][R14.64+0x10] ;  /* 0x0000100e0e1d7981 */ /* 0x000f24000c1e1900 */
[C---:B------:R-:W-:Y:S02]  /*0ca0*/  IMAD R24, R16.reuse, R21, R24 ;  /* 0x0000001510187224 */ /* 0x040fe400078e0218 */
[----:B------:R-:W4:Y:S02]  /*0cb0*/  LDG.E R21, desc[UR14][R14.64+0x14] ;  /* 0x0000140e0e157981 */ /* 0x000f24000c1e1900 */
[----:B------:R-:W-:-:S02]  /*0cc0*/  IMAD R24, R16, R23, R24 ;  /* 0x0000001710187224 */ /* 0x000fc400078e0218 */
[----:B------:R-:W4:Y:S02]  /*0cd0*/  LDG.E R23, desc[UR14][R14.64+0x18] ;  /* 0x0000180e0e177981 */ /* 0x000f24000c1e1900 */
[C---:B--2---:R-:W-:Y:S02]  /*0ce0*/  IMAD R24, R16.reuse, R19, R24 ;  /* 0x0000001310187224 */ /* 0x044fe400078e0218 */
[----:B------:R0:W2:Y:S01]  /*0cf0*/  LDG.E R19, desc[UR14][R14.64+0x1c] ;  /* 0x00001c0e0e137981 */ /* 0x0000a2000c1e1900 */
[----:B------:R-:W-:Y:S01]  /*0d00*/  IADD3 R17, P0, PT, R17, -0x10, RZ ;  /* 0xfffffff011117810 */ /* 0x000fe20007f1e0ff */
[----:B---3--:R-:W-:-:S03]  /*0d10*/  IMAD R24, R16, R25, R24 ;  /* 0x0000001910187224 */ /* 0x008fc600078e0218 */
[----:B------:R-:W-:Y:S01]  /*0d20*/  IADD3.X R18, PT, PT, R18, -0x1, RZ, P0, !PT ;  /* 0xffffffff12127810 */ /* 0x000fe200007fe4ff */
[----:B----4-:R-:W-:Y:S01]  /*0d30*/  IMAD R27, R16, R27, R24 ;  /* 0x0000001b101b7224 */ /* 0x010fe200078e0218 */
[----:B------:R-:W-:-:S03]  /*0d40*/  ISETP.NE.U32.AND P0, PT, R17, RZ, PT ;  /* 0x000000ff1100720c */ /* 0x000fc60003f05070 */
[----:B------:R-:W-:Y:S01]  /*0d50*/  IMAD R20, R16, R20, R27 ;  /* 0x0000001410147224 */ /* 0x000fe200078e021b */
[----:B------:R-:W-:-:S03]  /*0d60*/  ISETP.NE.AND.EX P0, PT, R18, RZ, PT, P0 ;  /* 0x000000ff1200720c */ /* 0x000fc60003f05300 */
[----:B------:R-:W-:Y:S01]  /*0d70*/  IMAD R20, R16, R29, R20 ;  /* 0x0000001d10147224 */ /* 0x000fe200078e0214 */
[----:B0-----:R-:W-:-:S03]  /*0d80*/  IADD3 R14, P1, PT, R14, 0x40, RZ ;  /* 0x000000400e0e7810 */ /* 0x001fc60007f3e0ff */
[----:B------:R-:W-:-:S04]  /*0d90*/  IMAD R20, R16, R21, R20 ;  /* 0x0000001510147224 */ /* 0x000fc800078e0214 */
[C---:B------:R-:W-:Y:S02]  /*0da0*/  IMAD R20, R16.reuse, R23, R20 ;  /* 0x0000001710147224 */ /* 0x040fe400078e0214 */
[----:B------:R-:W-:Y:S02]  /*0db0*/  IMAD.X R15, RZ, RZ, R15, P1 ;  /* 0x000000ffff0f7224 */ /* 0x000fe400008e060f */
[----:B--2---:R-:W-:Y:S01]  /*0dc0*/  IMAD R19, R16, R19, R20 ;  /* 0x0000001310137224 */ /* 0x004fe200078e0214 */
[----:B------:R-:W-:Y:S06]  /*0dd0*/  @P0 BRA `(.L_x_62) ;  /* 0xfffffffc00640947 */ /* 0x000fec000383ffff */
[----:B------:R-:W-:Y:S02]  /*0de0*/  IMAD.MOV.U32 R17, RZ, RZ, R10 ;  /* 0x000000ffff117224 */ /* 0x000fe400078e000a */
[----:B------:R-:W-:-:S07]  /*0df0*/  IMAD.MOV.U32 R18, RZ, RZ, RZ ;  /* 0x000000ffff127224 */ /* 0x000fce00078e00ff */
.L_x_61:
[----:B------:R-:W-:-:S04]  /*0e00*/  ISETP.NE.U32.AND P0, PT, R6, RZ, PT ;  /* 0x000000ff0600720c */ /* 0x000fc80003f05070 */
[----:B------:R-:W-:-:S13]  /*0e10*/  ISETP.NE.AND.EX P0, PT, RZ, RZ, PT, P0 ;  /* 0x000000ffff00720c */ /* 0x000fda0003f05300 */
[----:B------:R-:W-:Y:S05]  /*0e20*/  @!P0 BRA `(.L_x_63) ;  /* 0x0000000000ec8947 */ /* 0x000fea0003800000 */
[----:B------:R-:W-:Y:S02]  /*0e30*/  ISETP.GE.U32.AND P0, PT, R8, 0x7, PT ;  /* 0x000000070800780c */ /* 0x000fe40003f06070 */
[----:B------:R-:W-:Y:S02]  /*0e40*/  ISETP.NE.U32.AND P1, PT, R7, RZ, PT ;  /* 0x000000ff0700720c */ /* 0x000fe40003f25070 */
[----:B------:R-:W-:Y:S02]  /*0e50*/  ISETP.GE.U32.AND.EX P0, PT, R12, RZ, PT, P0 ;  /* 0x000000ff0c00720c */ /* 0x000fe40003f06100 */
[----:B------:R-:W-:-:S11]  /*0e60*/  ISETP.NE.AND.EX P1, PT, RZ, RZ, PT, P1 ;  /* 0x000000ffff00720c */ /* 0x000fd60003f25310 */
[----:B------:R-:W-:Y:S05]  /*0e70*/  @!P0 BRA `(.L_x_64) ;  /* 0x0000000000548947 */ /* 0x000fea0003800000 */
[----:B------:R-:W0:Y:S02]  /*0e80*/  LDC.64 R14, c[0x0][0x3b0] ;  /* 0x0000ec00ff0e7b82 */ /* 0x000e240000000a00 */
[----:B0-----:R-:W-:-:S04]  /*0e90*/  LEA R14, P0, R17, R14, 0x2 ;  /* 0x0000000e110e7211 */ /* 0x001fc800078010ff */
[----:B------:R-:W-:-:S05]  /*0ea0*/  LEA.HI.X R15, R17, R15, R18, 0x2, P0 ;  /* 0x0000000f110f7211 */ /* 0x000fca00000f1412 */
        /* <DEDUP_REMOVED lines=18> */
.L_x_64:
[----:B------:R-:W-:Y:S05]  /*0fd0*/  @!P1 BRA `(.L_x_63) ;  /* 0x0000000000809947 */ /* 0x000fea0003800000 */
[----:B------:R-:W-:-:S04]  /*0fe0*/  ISETP.GE.U32.AND P0, PT, R9, 0x3, PT ;  /* 0x000000030900780c */ /* 0x000fc80003f06070 */
[----:B------:R-:W-:-:S13]  /*0ff0*/  ISETP.GE.U32.AND.EX P0, PT, R13, RZ, PT, P0 ;  /* 0x000000ff0d00720c */ /* 0x000fda0003f06100 */
[----:B------:R-:W0:Y:S02]  /*1000*/  @P0 LDC.64 R14, c[0x0][0x3b0] ;  /* 0x0000ec00ff0e0b82 */ /* 0x000e240000000a00 */
[----:B0-----:R-:W-:-:S04]  /*1010*/  @P0 LEA R14, P1, R17, R14, 0x2 ;  /* 0x0000000e110e0211 */ /* 0x001fc800078210ff */
[----:B------:R-:W-:-:S05]  /*1020*/  @P0 LEA.HI.X R15, R17, R15, R18, 0x2, P1 ;  /* 0x0000000f110f0211 */ /* 0x000fca00008f1412 */
[----:B------:R-:W2:Y:S04]  /*1030*/  @P0 LDG.E R20, desc[UR14][R14.64] ;  /* 0x0000000e0e140981 */ /* 0x000ea8000c1e1900 */
[----:B------:R-:W3:Y:S04]  /*1040*/  @P0 LDG.E R22, desc[UR14][R14.64+0x4] ;  /* 0x0000040e0e160981 */ /* 0x000ee8000c1e1900 */
[----:B------:R-:W4:Y:S04]  /*1050*/  @P0 LDG.E R23, desc[UR14][R14.64+0x8] ;  /* 0x0000080e0e170981 */ /* 0x000f28000c1e1900 */
[----:B------:R-:W4:Y:S01]  /*1060*/  @P0 LDG.E R24, desc[UR14][R14.64+0xc] ;  /* 0x00000c0e0e180981 */ /* 0x000f22000c1e1900 */
[----:B------:R-:W-:-:S02]  /*1070*/  ISETP.NE.U32.AND P1, PT, R11, RZ, PT ;  /* 0x000000ff0b00720c */ /* 0x000fc40003f25070 */
[----:B------:R-:W-:Y:S02]  /*1080*/  @P0 IADD3 R17, P2, PT, R17, 0x4, RZ ;  /* 0x0000000411110810 */ /* 0x000fe40007f5e0ff */
[----:B------:R-:W-:-:S03]  /*1090*/  ISETP.NE.AND.EX P1, PT, RZ, RZ, PT, P1 ;  /* 0x000000ffff00720c */ /* 0x000fc60003f25310 */
[----:B------:R-:W-:Y:S02]  /*10a0*/  @P0 IMAD.X R18, RZ, RZ, R18, P2 ;  /* 0x000000ffff120224 */ /* 0x000fe400010e0612 */
[----:B--2--5:R-:W-:-:S04]  /*10b0*/  @P0 IMAD R21, R16, R20, R19 ;  /* 0x0000001410150224 */ /* 0x024fc800078e0213 */
[----:B---3--:R-:W-:-:S04]  /*10c0*/  @P0 IMAD R21, R16, R22, R21 ;  /* 0x0000001610150224 */ /* 0x008fc800078e0215 */
[----:B----4-:R-:W-:-:S04]  /*10d0*/  @P0 IMAD R21, R16, R23, R21 ;  /* 0x0000001710150224 */ /* 0x010fc800078e0215 */
[----:B------:R-:W-:Y:S01]  /*10e0*/  @P0 IMAD R19, R16, R24, R21 ;  /* 0x0000001810130224 */ /* 0x000fe200078e0215 */
[----:B------:R-:W-:Y:S06]  /*10f0*/  @!P1 BRA `(.L_x_63) ;  /* 0x0000000000389947 */ /* 0x000fec0003800000 */
[----:B------:R-:W0:Y:S02]  /*1100*/  LDC.64 R14, c[0x0][0x3b0] ;  /* 0x0000ec00ff0e7b82 */ /* 0x000e240000000a00 */
[----:B0-----:R-:W-:-:S04]  /*1110*/  LEA R14, P0, R17, R14, 0x2 ;  /* 0x0000000e110e7211 */ /* 0x001fc800078010ff */
[----:B------:R-:W-:-:S05]  /*1120*/  LEA.HI.X R15, R17, R15, R18, 0x2, P0 ;  /* 0x0000000f110f7211 */ /* 0x000fca00000f1412 */
[----:B------:R-:W2:Y:S01]  /*1130*/  LDG.E R17, desc[UR14][R14.64] ;  /* 0x0000000e0e117981 */ /* 0x000ea2000c1e1900 */
[----:B------:R-:W-:-:S04]  /*1140*/  ISETP.NE.U32.AND P0, PT, R11, 0x1, PT ;  /* 0x000000010b00780c */ /* 0x000fc80003f05070 */
[----:B------:R-:W-:Y:S01]  /*1150*/  ISETP.NE.AND.EX P0, PT, RZ, RZ, PT, P0 ;  /* 0x000000ffff00720c */ /* 0x000fe20003f05300 */
[----:B--2---:R-:W-:-:S12]  /*1160*/  IMAD R19, R16, R17, R19 ;  /* 0x0000001110137224 */ /* 0x004fd800078e0213 */
[----:B------:R-:W-:Y:S05]  /*1170*/  @!P0 BRA `(.L_x_63) ;  /* 0x0000000000188947 */ /* 0x000fea0003800000 */
[----:B------:R-:W-:Y:S01]  /*1180*/  ISETP.NE.U32.AND P0, PT, R11, 0x2, PT ;  /* 0x000000020b00780c */ /* 0x000fe20003f05070 */
[----:B------:R-:W2:Y:S03]  /*1190*/  LDG.E R17, desc[UR14][R14.64+0x4] ;  /* 0x0000040e0e117981 */ /* 0x000ea6000c1e1900 */
[----:B------:R-:W-:-:S13]  /*11a0*/  ISETP.NE.AND.EX P0, PT, RZ, RZ, PT, P0 ;  /* 0x000000ffff00720c */ /* 0x000fda0003f05300 */
[----:B------:R-:W3:Y:S01]  /*11b0*/  @P0 LDG.E R18, desc[UR14][R14.64+0x8] ;  /* 0x0000080e0e120981 */ /* 0x000ee2000c1e1900 */
[----:B--2---:R-:W-:-:S04]  /*11c0*/  IMAD R19, R16, R17, R19 ;  /* 0x0000001110137224 */ /* 0x004fc800078e0213 */
[----:B---3--:R-:W-:-:S07]  /*11d0*/  @P0 IMAD R19, R16, R18, R19 ;  /* 0x0000001210130224 */ /* 0x008fce00078e0213 */
.L_x_63:
[----:B------:R-:W0:Y:S02]  /*11e0*/  LDCU UR7, c[0x0][0x3a4] ;  /* 0x00007480ff0777ac */ /* 0x000e240008000800 */
[----:B0-----:R-:W-:-:S09]  /*11f0*/  UISETP.NE.U32.AND UP0, UPT, UR7, URZ, UPT ;  /* 0x000000ff0700728c */ /* 0x001fd2000bf05070 */
[----:B------:R-:W-:Y:S05]  /*1200*/  BRA.U UP0, `(.L_x_65) ;  /* 0x00000001004c7547 */ /* 0x000fea000b800000 */
[----:B------:R-:W0:Y:S02]  /*1210*/  LDCU UR7, c[0x0][0x3a0] ;  /* 0x00007400ff0777ac */ /* 0x000e240008000800 */
[----:B0----5:R-:W0:Y:S01]  /*1220*/  I2F.U32.RP R16, UR7 ;  /* 0x0000000700107d06 */ /* 0x021e220008209000 */
[----:B------:R-:W-:-:S07]  /*1230*/  ISETP.NE.U32.AND P1, PT, RZ, UR7, PT ;  /* 0x00000007ff007c0c */ /* 0x000fce000bf25070 */
[----:B0-----:R-:W0:Y:S02]  /*1240*/  MUFU.RCP R16, R16 ;  /* 0x0000001000107308 */ /* 0x001e240000001000 */
[----:B0-----:R-:W-:-:S06]  /*1250*/  VIADD R14, R16, 0xffffffe ;  /* 0x0ffffffe100e7836 */ /* 0x001fcc0000000000 */
[----:B------:R0:W1:Y:S02]  /*1260*/  F2I.FTZ.U32.TRUNC.NTZ R15, R14 ;  /* 0x0000000e000f7305 */ /* 0x000064000021f000 */
[----:B0-----:R-:W-:Y:S02]  /*1270*/  IMAD.MOV.U32 R14, RZ, RZ, RZ ;  /* 0x000000ffff0e7224 */ /* 0x001fe400078e00ff */
[----:B-1----:R-:W-:-:S04]  /*1280*/  IMAD.MOV R17, RZ, RZ, -R15 ;  /* 0x000000ffff117224 */ /* 0x002fc800078e0a0f */
[----:B------:R-:W-:-:S04]  /*1290*/  IMAD R17, R17, UR7, RZ ;  /* 0x0000000711117c24 */ /* 0x000fc8000f8e02ff */
[----:B------:R-:W-:-:S06]  /*12a0*/  IMAD.HI.U32 R18, R15, R17, R14 ;  /* 0x000000110f127227 */ /* 0x000fcc00078e000e */
[----:B------:R-:W-:-:S04]  /*12b0*/  IMAD.HI.U32 R18, R18, R19, RZ ;  /* 0x0000001312127227 */ /* 0x000fc800078e00ff */
[----:B------:R-:W-:-:S04]  /*12c0*/  IMAD.MOV R18, RZ, RZ, -R18 ;  /* 0x000000ffff127224 */ /* 0x000fc800078e0a12 */
[----:B------:R-:W-:-:S05]  /*12d0*/  IMAD R19, R18, UR7, R19 ;  /* 0x0000000712137c24 */ /* 0x000fca000f8e0213 */
[----:B------:R-:W-:-:S13]  /*12e0*/  ISETP.GE.U32.AND P0, PT, R19, UR7, PT ;  /* 0x0000000713007c0c */ /* 0x000fda000bf06070 */
[----:B------:R-:W-:-:S05]  /*12f0*/  @P0 VIADD R19, R19, -UR7 ;  /* 0x8000000713130c36 */ /* 0x000fca0008000000 */
[----:B------:R-:W-:-:S13]  /*1300*/  ISETP.GE.U32.AND P0, PT, R19, UR7, PT ;  /* 0x0000000713007c0c */ /* 0x000fda000bf06070 */
[----:B------:R-:W-:Y:S01]  /*1310*/  @P0 VIADD R19, R19, -UR7 ;  /* 0x8000000713130c36 */ /* 0x000fe20008000000 */
[----:B------:R-:W-:Y:S01]  /*1320*/  @!P1 LOP3.LUT R19, RZ, UR7, RZ, 0x33, !PT ;  /* 0x00000007ff139c12 */ /* 0x000fe2000f8e33ff */
[----:B------:R-:W-:Y:S06]  /*1330*/  BRA `(.L_x_66) ;  /* 0x00000000000c7947 */ /* 0x000fec0003800000 */
.L_x_65:
[----:B------:R-:W-:-:S07]  /*1340*/  MOV R18, 0x1360 ;  /* 0x0000136000127802 */ /* 0x000fce0000000f00 */
[----:B-----5:R-:W-:Y:S05]  /*1350*/  CALL.REL.NOINC `($__internal_1_$__cuda_sm20_rem_u64) ;  /* 0x0000001000fc7944 */ /* 0x020fea0003c00000 */
[----:B------:R-:W-:-:S07]  /*1360*/  IMAD.MOV.U32 R19, RZ, RZ, R14 ;  /* 0x000000ffff137224 */ /* 0x000fce00078e000e */
.L_x_66:
[----:B------:R-:W0:Y:S01]  /*1370*/  S2UR UR8, SR_CgaCtaId ;  /* 0x00000000000879c3 */ /* 0x000e220000008800 */
[----:B------:R-:W-:Y:S02]  /*1380*/  UMOV UR7, 0x400 ;  /* 0x0000040000077882 */ /* 0x000fe40000000000 */
[----:B0-----:R-:W-:-:S09]  /*1390*/  ULEA UR7, UR8, UR7, 0x18 ;  /* 0x0000000708077291 */ /* 0x001fd2000f8ec0ff */
[----:B------:R0:W-:Y:S03]  /*13a0*/  STS [UR7], R19 ;  /* 0x00000013ff007988 */ /* 0x0001e60008000807 */
.L_x_60:
[----:B------:R-:W-:Y:S05]  /*13b0*/  BSYNC.RECONVERGENT B0 ;  /* 0x0000000000007941 */ /* 0x000fea0003800200 */
.L_x_59:
[----:B------:R-:W-:-:S05]  /*13c0*/  IADD3 R3, P0, PT, R3, 0x20, RZ ;  /* 0x0000002003037810 */ /* 0x000fca0007f1e0ff */
[----:B------:R-:W-:Y:S01]  /*13d0*/  IMAD.X R5, RZ, RZ, R5, P0 ;  /* 0x000000ffff057224 */ /* 0x000fe200000e0605 */
[----:B------:R-:W-:-:S04]  /*13e0*/  ISETP.GE.U32.AND P0, PT, R3, R0, PT ;  /* 0x000000000300720c */ /* 0x000fc80003f06070 */
[----:B------:R-:W-:-:S13]  /*13f0*/  ISETP.GE.U32.AND.EX P0, PT, R5, R2, PT, P0 ;  /* 0x000000020500720c */ /* 0x000fda0003f06100 */
[----:B------:R-:W-:Y:S05]  /*1400*/  @!P0 BRA `(.L_x_67) ;  /* 0xfffffff4008c8947 */ /* 0x000fea000383ffff */
[----:B------:R-:W-:Y:S05]  /*1410*/  EXIT ;  /* 0x000000000000794d */ /* 0x000fea0003800000 */
.L_x_47:
[----:B------:R-:W1:Y:S01]  /*1420*/  LDC R8, c[0x0][0x3b8] ;  /* 0x0000ee00ff087b82 */ /* 0x000e620000000800 */
[----:B------:R-:W-:Y:S01]  /*1430*/  UMOV UR6, 0xffffffff ;  /* 0xffffffff00067882 */ /* 0x000fe20000000000 */
[----:B------:R-:W-:Y:S02]  /*1440*/  UMOV UR7, 0xffffffff ;  /* 0xffffffff00077882 */ /* 0x000fe40000000000 */
[----:B------:R-:W-:Y:S01]  /*1450*/  UIMAD.WIDE.U32 UR6, UR8, 0x1, UR6 ;  /* 0x00000001080678a5 */ /* 0x000fe2000f8e0006 */
[----:B-1----:R-:W-:-:S04]  /*1460*/  ISETP.NE.U32.AND P0, PT, R8, RZ, PT ;  /* 0x000000ff0800720c */ /* 0x002fc80003f05070 */
[----:B------:R-:W-:-:S13]  /*1470*/  ISETP.NE.AND.EX P0, PT, RZ, RZ, PT, P0 ;  /* 0x000000ffff00720c */ /* 0x000fda0003f05300 */
[----:B------:R-:W-:Y:S05]  /*1480*/  @P0 BRA `(.L_x_68) ;  /* 0x0000000400140947 */ /* 0x000fea0003800000 */
[----:B------:R-:W-:Y:S01]  /*1490*/  UIADD3 UR5, UPT, UPT, UR7, UR9, URZ ;  /* 0x0000000907057290 */ /* 0x000fe2000fffe0ff */
[----:B------:R-:W1:Y:S03]  /*14a0*/  LDCU.64 UR8, c[0x0][0x398] ;  /* 0x00007300ff0877ac */ /* 0x000e660008000a00 */
[----:B------:R-:W-:-:S04]  /*14b0*/  USHF.R.U64 UR4, UR6, 0x5, UR5 ;  /* 0x0000000506047899 */ /* 0x000fc80008001205 */
[----:B------:R-:W-:-:S04]  /*14c0*/  UIADD3 UR4, UP0, UPT, UR4, 0x1, URZ ;  /* 0x0000000104047890 */ /* 0x000fc8000ff1e0ff */
[----:B------:R-:W-:Y:S02]  /*14d0*/  ULEA.HI.X UR5, UR5, URZ, URZ, 0x1b, UP0 ;  /* 0x000000ff05057291 */ /* 0x000fe400080fdcff */
[----:B------:R-:W-:Y:S02]  /*14e0*/  ULOP3.LUT UR6, UR4, 0x3, URZ, 0xc0, !UPT ;  /* 0x0000000304067892 */ /* 0x000fe4000f8ec0ff */
[----:B------:R-:W-:Y:S02]  /*14f0*/  ULOP3.LUT UR4, UR4, 0xfffffffc, URZ, 0xc0, !UPT ;  /* 0xfffffffc04047892 */ /* 0x000fe4000f8ec0ff */
[----:B------:R-:W-:-:S12]  /*1500*/  ULOP3.LUT UR5, UR5, 0xfffffff, URZ, 0xc0, !UPT ;  /* 0x0fffffff05057892 */ /* 0x000fd8000f8ec0ff */
.L_x_72:
[----:B------:R-:W-:Y:S01]  /*1510*/  ISETP.NE.AND P1, PT, R4, RZ, PT ;  /* 0x000000ff0400720c */ /* 0x000fe20003f25270 */
[----:B--23--:R-:W2:Y:S01]  /*1520*/  LDC.64 R6, c[0x0][0x3a8] ;  /* 0x0000ea00ff067b82 */ /* 0x00cea20000000a00 */
[----:B------:R-:W-:Y:S05]  /*1530*/  YIELD ;  /* 0x0000000000007946 */ /* 0x000fea0003800000 */
[----:B------:R-:W-:Y:S02]  /*1540*/  IMAD.MOV.U32 R15, RZ, RZ, RZ ;  /* 0x000000ffff0f7224 */ /* 0x000fe400078e00ff */
[----:B------:R-:W-:-:S04]  /*1550*/  IMAD.MOV.U32 R16, RZ, RZ, RZ ;  /* 0x000000ffff107224 */ /* 0x000fc800078e00ff */
[----:B------:R-:W3:Y:S01]  /*1560*/  @!P1 S2R R11, SR_CgaCtaId ;  /* 0x00000000000b9919 */ /* 0x000ee20000008800 */
[----:B0-----:R-:W-:Y:S01]  /*1570*/  @!P1 MOV R8, 0x400 ;  /* 0x0000040000089802 */ /* 0x001fe20000000f00 */
[----:B0-----:R-:W-:Y:S01]  /*1580*/  @!P1 IMAD.MOV.U32 R9, RZ, RZ, RZ ;  /* 0x000000ffff099224 */ /* 0x001fe200078e00ff */
[----:B--2---:R-:W-:-:S04]  /*1590*/  ISETP.GE.U32.AND P0, PT, R6, 0x61, PT ;  /* 0x000000610600780c */ /* 0x004fc80003f06070 */
[----:B------:R-:W-:Y:S02]  /*15a0*/  ISETP.GE.U32.AND.EX P0, PT, R7, RZ, PT, P0 ;  /* 0x000000ff0700720c */ /* 0x000fe40003f06100 */
[----:B---3--:R-:W-:-:S05]  /*15b0*/  @!P1 LEA R8, R11, R8, 0x18 ;  /* 0x000000080b089211 */ /* 0x008fca00078ec0ff */
[----:B------:R0:W-:Y:S06]  /*15c0*/  @!P1 STS [R8], RZ ;  /* 0x000000ff08009388 */ /* 0x0001ec0000000800 */
[----:B------:R-:W-:Y:S05]  /*15d0*/  @!P0 BRA `(.L_x_69) ;  /* 0x0000000000588947 */ /* 0x000fea0003800000 */
[----:B------:R-:W-:Y:S01]  /*15e0*/  CS2R R14, SRZ ;  /* 0x00000000000e7805 */ /* 0x000fe2000001ff00 */
[----:B------:R-:W-:Y:S02]  /*15f0*/  IMAD.MOV.U32 R16, RZ, RZ, RZ ;  /* 0x000000ffff107224 */ /* 0x000fe400078e00ff */
[----:B0-----:R-:W-:-:S07]  /*1600*/  IMAD.MOV.U32 R8, RZ, RZ, RZ ;  /* 0x000000ffff087224 */ /* 0x001fce00078e00ff */
.L_x_70:
[----:B--2---:R-:W-:Y:S01]  /*1610*/  IMAD.MOV.U32 R10, RZ, RZ, R15 ;  /* 0x000000ffff0a7224 */ /* 0x004fe200078e000f */
[----:B------:R-:W-:Y:S05]  /*1620*/  YIELD ;  /* 0x0000000000007946 */ /* 0x000fea0003800000 */
[----:B------:R-:W-:Y:S02]  /*1630*/  IMAD.MOV.U32 R11, RZ, RZ, R16 ;  /* 0x000000ffff0b7224 */ /* 0x000fe400078e0010 */
[----:B------:R-:W-:-:S04]  /*1640*/  IMAD.WIDE.U32 R12, R9, R6, R10 ;  /* 0x00000006090c7225 */ /* 0x000fc800078e000a */
[----:B------:R-:W-:Y:S01]  /*1650*/  IMAD R11, R9, R7, R13 ;  /* 0x00000007090b7224 */ /* 0x000fe200078e020d */
[----:B-1----:R-:W-:Y:S01]  /*1660*/  LEA R10, P0, R12, UR8, 0x2 ;  /* 0x000000080c0a7c11 */ /* 0x002fe2000f8010ff */
[----:B------:R-:W-:-:S03]  /*1670*/  IMAD.MOV.U32 R13, RZ, RZ, 0x1 ;  /* 0x00000001ff0d7424 */ /* 0x000fc600078e00ff */
[----:B------:R-:W-:Y:S02]  /*1680*/  LEA.HI.X R11, R12, UR9, R11, 0x2, P0 ;  /* 0x000000090c0b7c11 */ /* 0x000fe400080f140b */
[----:B------:R-:W-:Y:S02]  /*1690*/  IADD3 R8, P0, PT, R8, 0x4, RZ ;  /* 0x0000000408087810 */ /* 0x000fe40007f1e0ff */
[----:B------:R-:W-:Y:S01]  /*16a0*/  IADD3 R15, P1, PT, R15, 0x80, RZ ;  /* 0x000000800f0f7810 */ /* 0x000fe20007f3e0ff */
[----:B------:R2:W-:Y:S02]  /*16b0*/  REDG.E.ADD.STRONG.GPU desc[UR14][R10.64], R13 ;  /* 0x0000000d0a00798e */ /* 0x0005e4000c12e10e */
[----:B------:R-:W-:Y:S01]  /*16c0*/  IMAD.X R14, RZ, RZ, R14, P0 ;  /* 0x000000ffff0e7224 */ /* 0x000fe200000e060e */
[----:B------:R-:W-:Y:S01]  /*16d0*/  ISETP.NE.U32.AND P0, PT, R8, UR4, PT ;  /* 0x0000000408007c0c */ /* 0x000fe2000bf05070 */
[----:B------:R2:W-:Y:S03]  /*16e0*/  REDG.E.ADD.STRONG.GPU desc[UR14][R10.64+0x80], R13 ;  /* 0x0000800d0a00798e */ /* 0x0005e6000c12e10e */
[----:B------:R-:W-:Y:S01]  /*16f0*/  ISETP.NE.AND.EX P0, PT, R14, UR5, PT, P0 ;  /* 0x000000050e007c0c */ /* 0x000fe2000bf05300 */
[----:B------:R2:W-:Y:S01]  /*1700*/  REDG.E.ADD.STRONG.GPU desc[UR14][R10.64+0x100], R13 ;  /* 0x0001000d0a00798e */ /* 0x0005e2000c12e10e */
[----:B------:R-:W-:-:S03]  /*1710*/  IMAD.X R16, RZ, RZ, R16, P1 ;  /* 0x000000ffff107224 */ /* 0x000fc600008e0610 */
[----:B------:R2:W-:Y:S08]  /*1720*/  REDG.E.ADD.STRONG.GPU desc[UR14][R10.64+0x180], R13 ;  /* 0x0001800d0a00798e */ /* 0x0005f0000c12e10e */
[----:B------:R-:W-:Y:S05]  /*1730*/  @P0 BRA `(.L_x_70) ;  /* 0xfffffffc00b40947 */ /* 0x000fea000383ffff */
.L_x_69:
[----:B------:R-:W-:-:S04]  /*1740*/  UISETP.NE.U32.AND UP0, UPT, UR6, URZ, UPT ;  /* 0x000000ff0600728c */ /* 0x000fc8000bf05070 */
[----:B------:R-:W-:-:S09]  /*1750*/  UISETP.NE.AND.EX UP0, UPT, URZ, URZ, UPT, UP0 ;  /* 0x000000ffff00728c */ /* 0x000fd2000bf05300 */
[----:B------:R-:W-:Y:S05]  /*1760*/  BRA.U !UP0, `(.L_x_71) ;  /* 0x0000000108447547 */ /* 0x000fea000b800000 */
[----:B------:R-:W3:Y:S01]  /*1770*/  LDCU.64 UR10, c[0x0][0x398] ;  /* 0x00007300ff0a77ac */ /* 0x000ee20008000a00 */
[----:B--2---:R-:W-:Y:S02]  /*1780*/  IMAD.MOV.U32 R10, RZ, RZ, R15 ;  /* 0x000000ffff0a7224 */ /* 0x004fe400078e000f */
[----:B------:R-:W-:Y:S02]  /*1790*/  IMAD.MOV.U32 R11, RZ, RZ, R16 ;  /* 0x000000ffff0b7224 */ /* 0x000fe400078e0010 */
[----:B------:R-:W-:-:S04]  /*17a0*/  IMAD.WIDE.U32 R10, R9, R6, R10 ;  /* 0x00000006090a7225 */ /* 0x000fc800078e000a */
[----:B------:R-:W-:Y:S02]  /*17b0*/  IMAD R7, R9, R7, R11 ;  /* 0x0000000709077224 */ /* 0x000fe400078e020b */
[----:B------:R-:W-:Y:S01]  /*17c0*/  IMAD.MOV.U32 R11, RZ, RZ, 0x1 ;  /* 0x00000001ff0b7424 */ /* 0x000fe200078e00ff */
[----:B---3--:R-:W-:-:S04]  /*17d0*/  LEA R6, P0, R10, UR10, 0x2 ;  /* 0x0000000a0a067c11 */ /* 0x008fc8000f8010ff */
[----:B------:R-:W-:-:S05]  /*17e0*/  LEA.HI.X R7, R10, UR11, R7, 0x2, P0 ;  /* 0x0000000b0a077c11 */ /* 0x000fca00080f1407 */
[----:B------:R3:W-:Y:S01]  /*17f0*/  REDG.E.ADD.STRONG.GPU desc[UR14][R6.64], R11 ;  /* 0x0000000b0600798e */ /* 0x0007e2000c12e10e */
[----:B------:R-:W-:-:S04]  /*1800*/  UISETP.NE.U32.AND UP0, UPT, UR6, 0x1, UPT ;  /* 0x000000010600788c */ /* 0x000fc8000bf05070 */
[----:B------:R-:W-:-:S09]  /*1810*/  UISETP.NE.AND.EX UP0, UPT, URZ, URZ, UPT, UP0 ;  /* 0x000000ffff00728c */ /* 0x000fd2000bf05300 */
[----:B---3--:R-:W-:Y:S05]  /*1820*/  BRA.U !UP0, `(.L_x_71) ;  /* 0x0000000108147547 */ /* 0x008fea000b800000 */
[----:B------:R3:W-:Y:S01]  /*1830*/  REDG.E.ADD.STRONG.GPU desc[UR14][R6.64+0x80], R11 ;  /* 0x0000800b0600798e */ /* 0x0007e2000c12e10e */
[----:B------:R-:W-:-:S04]  /*1840*/  UISETP.NE.U32.AND UP0, UPT, UR6, 0x2, UPT ;  /* 0x000000020600788c */ /* 0x000fc8000bf05070 */
[----:B------:R-:W-:-:S09]  /*1850*/  UISETP.NE.AND.EX UP0, UPT, URZ, URZ, UPT, UP0 ;  /* 0x000000ffff00728c */ /* 0x000fd2000bf05300 */
[----:B---3--:R-:W-:Y:S05]  /*1860*/  BRA.U !UP0, `(.L_x_71) ;  /* 0x0000000108047547 */ /* 0x008fea000b800000 */
[----:B------:R3:W-:Y:S02]  /*1870*/  REDG.E.ADD.STRONG.GPU desc[UR14][R6.64+0x100], R11 ;  /* 0x0001000b0600798e */ /* 0x0007e4000c12e10e */
.L_x_71:
[----:B------:R-:W-:-:S05]  /*1880*/  IADD3 R3, P0, PT, R3, 0x20, RZ ;  /* 0x0000002003037810 */ /* 0x000fca0007f1e0ff */
[----:B------:R-:W-:Y:S01]  /*1890*/  IMAD.X R5, RZ, RZ, R5, P0 ;  /* 0x000000ffff057224 */ /* 0x000fe200000e0605 */
[----:B------:R-:W-:-:S04]  /*18a0*/  ISETP.GE.U32.AND P0, PT, R3, R0, PT ;  /* 0x000000000300720c */ /* 0x000fc80003f06070 */
[----:B------:R-:W-:-:S13]  /*18b0*/  ISETP.GE.U32.AND.EX P0, PT, R5, R2, PT, P0 ;  /* 0x000000020500720c */ /* 0x000fda0003f06100 */
[----:B------:R-:W-:Y:S05]  /*18c0*/  @!P0 BRA `(.L_x_72) ;  /* 0xfffffffc00108947 */ /* 0x000fea000383ffff */
[----:B-1----:R-:W-:Y:S05]  /*18d0*/  EXIT ;  /* 0x000000000000794d */ /* 0x002fea0003800000 */
.L_x_68:
[----:B------:R-:W-:Y:S01]  /*18e0*/  UIADD3 UR13, UP0, UPT, UR8, -0x1, URZ ;  /* 0xffffffff080d7890 */ /* 0x000fe2000ff1e0ff */
[C---:B------:R-:W-:Y:S02]  /*18f0*/  LOP3.LUT R6, R8.reuse, 0xf, RZ, 0xc0, !PT ;  /* 0x0000000f08067812 */ /* 0x040fe400078ec0ff */
[C---:B------:R-:W-:Y:S01]  /*1900*/  LOP3.LUT R7, R8.reuse, 0x7, RZ, 0xc0, !PT ;  /* 0x0000000708077812 */ /* 0x040fe200078ec0ff */
[----:B------:R-:W-:Y:S01]  /*1910*/  UIADD3.X UR5, UPT, UPT, UR9, -0x1, URZ, UP0, !UPT ;  /* 0xffffffff09057890 */ /* 0x000fe200087fe4ff */
[----:B------:R-:W-:-:S03]  /*1920*/  LOP3.LUT R8, R8, 0x3, RZ, 0xc0, !PT ;  /* 0x0000000308087812 */ /* 0x000fc600078ec0ff */
[----:B------:R-:W-:-:S04]  /*1930*/  USHF.R.U64 UR13, UR13, 0x5, UR5 ;  /* 0x000000050d0d7899 */ /* 0x000fc80008001205 */
[----:B------:R-:W-:-:S04]  /*1940*/  UIADD3 UR13, UPT, UPT, UR13, 0x1, URZ ;  /* 0x000000010d0d7890 */ /* 0x000fc8000fffe0ff */
[----:B------:R-:W-:-:S12]  /*1950*/  ULOP3.LUT UR13, UR13, 0x3, URZ, 0xc0, !UPT ;  /* 0x000000030d0d7892 */ /* 0x000fd8000f8ec0ff */
.L_x_84:
[----:B------:R-:W-:Y:S01]  /*1960*/  ISETP.NE.AND P0, PT, R4, RZ, PT ;  /* 0x000000ff0400720c */ /* 0x000fe20003f05270 */
[----:B------:R-:W-:Y:S05]  /*1970*/  YIELD ;  /* 0x0000000000007946 */ /* 0x000fea0003800000 */
[----:B------:R-:W-:Y:S07]  /*1980*/  BSSY.RECONVERGENT B0, `(.L_x_73) ;  /* 0x000009e000007945 */ /* 0x000fee0003800200 */
[----:B-12---:R-:W-:Y:S05]  /*1990*/  @P0 BRA `(.L_x_74) ;  /* 0x0000000800700947 */ /* 0x006fea0003800000 */
[----:B------:R-:W1:Y:S01]  /*19a0*/  LDCU.64 UR6, c[0x0][0x380] ;  /* 0x00007000ff0677ac */ /* 0x000e620008000a00 */
[----:B0-----:R-:W-:Y:S01]  /*19b0*/  IADD3 R9, P0, PT, R4, R3, RZ ;  /* 0x0000000304097210 */ /* 0x001fe20007f1e0ff */
[----:B------:R-:W0:Y:S04]  /*19c0*/  LDC R13, c[0x0][0x3b8] ;  /* 0x0000ee00ff0d7b82 */ /* 0x000e280000000800 */
[----:B------:R-:W-:Y:S01]  /*19d0*/  IMAD.X R12, RZ, RZ, R5, P0 ;  /* 0x000000ffff0c7224 */ /* 0x000fe200000e0605 */
[----:B-1----:R-:W-:-:S04]  /*19e0*/  LEA R10, P0, R9, UR6, 0x2 ;  /* 0x00000006090a7c11 */ /* 0x002fc8000f8010ff */
[----:B------:R-:W-:-:S05]  /*19f0*/  LEA.HI.X R11, R9, UR7, R12, 0x2, P0 ;  /* 0x00000007090b7c11 */ /* 0x000fca00080f140c */
[----:B------:R1:W5:Y:S01]  /*1a00*/  LDG.E R9, desc[UR14][R10.64] ;  /* 0x0000000e0a097981 */ /* 0x000362000c1e1900 */
[----:B0-----:R-:W-:Y:S01]  /*1a10*/  ISETP.GE.U32.AND P0, PT, R13, 0x10, PT ;  /* 0x000000100d00780c */ /* 0x001fe20003f06070 */
[----:B------:R-:W-:Y:S01]  /*1a20*/  IMAD.MOV.U32 R12, RZ, RZ, RZ ;  /* 0x000000ffff0c7224 */ /* 0x000fe200078e00ff */
[----:B------:R-:W-:Y:S02]  /*1a30*/  CS2R R14, SRZ ;  /* 0x00000000000e7805 */ /* 0x000fe4000001ff00 */
[----:B------:R-:W-:-:S13]  /*1a40*/  ISETP.GE.U32.AND.EX P0, PT, RZ, RZ, PT, P0 ;  /* 0x000000ffff00720c */ /* 0x000fda0003f06100 */
[----:B-1----:R-:W-:Y:S05]  /*1a50*/  @!P0 BRA `(.L_x_75) ;  /* 0x0000000000bc8947 */ /* 0x002fea0003800000 */
[----:B------:R-:W-:Y:S01]  /*1a60*/  IMAD.MOV.U32 R12, RZ, RZ, RZ ;  /* 0x000000ffff0c7224 */ /* 0x000fe200078e00ff */
[----:B------:R-:W0:Y:S01]  /*1a70*/  LDCU.64 UR16, c[0x0][0x3b0] ;  /* 0x00007600ff1077ac */ /* 0x000e220008000a00 */
[----:B------:R-:W-:Y:S01]  /*1a80*/  UMOV UR5, URZ ;  /* 0x000000ff00057c82 */ /* 0x000fe20008000000 */
[----:B------:R-:W-:-:S05]  /*1a90*/  UMOV UR6, URZ ;  /* 0x000000ff00067c82 */ /* 0x000fca0008000000 */
.L_x_76:
[----:B0-----:R-:W-:-:S04]  /*1aa0*/  ULEA UR7, UP0, UR5, UR16, 0x2 ;  /* 0x0000001005077291 */ /* 0x001fc8000f8010ff */
[----:B------:R-:W-:Y:S02]  /*1ab0*/  ULEA.HI.X UR8, UR5, UR17, UR6, 0x2, UP0 ;  /* 0x0000001105087291 */ /* 0x000fe400080f1406 */
[----:B------:R-:W-:-:S04]  /*1ac0*/  IMAD.U32 R10, RZ, RZ, UR7 ;  /* 0x00000007ff0a7e24 */ /* 0x000fc8000f8e00ff */
[----:B------:R-:W-:-:S05]  /*1ad0*/  IMAD.U32 R11, RZ, RZ, UR8 ;  /* 0x00000008ff0b7e24 */ /* 0x000fca000f8e00ff */
        /* <DEDUP_REMOVED lines=19> */
[----:B------:R-:W-:-:S03]  /*1c10*/  UIADD3 UR5, UP0, UPT, UR5, 0x10, URZ ;  /* 0x0000001005057890 */ /* 0x000fc6000ff1e0ff */
[----:B------:R-:W-:Y:S01]  /*1c20*/  IMAD R14, R9, R16, R14 ;  /* 0x00000010090e7224 */ /* 0x000fe200078e020e */
[----:B------:R-:W-:-:S03]  /*1c30*/  UIADD3.X UR6, UPT, UPT, URZ, UR6, URZ, UP0, !UPT ;  /* 0x00000006ff067290 */ /* 0x000fc600087fe4ff */
[----:B------:R-:W-:-:S04]  /*1c40*/  IMAD R14, R9, R18, R14 ;  /* 0x00000012090e7224 */ /* 0x000fc800078e020e */
[----:B------:R-:W-:-:S04]  /*1c50*/  IMAD R14, R9, R20, R14 ;  /* 0x00000014090e7224 */ /* 0x000fc800078e020e */
[----:B------:R-:W-:-:S04]  /*1c60*/  IMAD R14, R9, R22, R14 ;  /* 0x00000016090e7224 */ /* 0x000fc800078e020e */
[----:B------:R-:W-:-:S04]  /*1c70*/  IMAD R14, R9, R24, R14 ;  /* 0x00000018090e7224 */ /* 0x000fc800078e020e */
[----:B------:R-:W-:-:S04]  /*1c80*/  IMAD R14, R9, R26, R14 ;  /* 0x0000001a090e7224 */ /* 0x000fc800078e020e */
[----:B------:R-:W-:-:S04]  /*1c90*/  IMAD R14, R9, R28, R14 ;  /* 0x0000001c090e7224 */ /* 0x000fc800078e020e */
[----:B------:R-:W-:Y:S01]  /*1ca0*/  IMAD R14, R9, R15, R14 ;  /* 0x0000000f090e7224 */ /* 0x000fe200078e020e */
[----:B------:R-:W-:-:S03]  /*1cb0*/  LOP3.LUT R15, R13, 0xfffffff0, RZ, 0xc0, !PT ;  /* 0xfffffff00d0f7812 */ /* 0x000fc600078ec0ff */
[----:B------:R-:W-:Y:S01]  /*1cc0*/  IMAD R14, R9, R17, R14 ;  /* 0x00000011090e7224 */ /* 0x000fe200078e020e */
[----:B------:R-:W-:-:S03]  /*1cd0*/  ISETP.NE.U32.AND P0, PT, R15, UR5, PT ;  /* 0x000000050f007c0c */ /* 0x000fc6000bf05070 */
[----:B------:R-:W-:Y:S01]  /*1ce0*/  IMAD R14, R9, R19, R14 ;  /* 0x00000013090e7224 */ /* 0x000fe200078e020e */
[----:B------:R-:W-:-:S03]  /*1cf0*/  ISETP.NE.AND.EX P0, PT, RZ, UR6, PT, P0 ;  /* 0x00000006ff007c0c */ /* 0x000fc6000bf05300 */
[----:B--2---:R-:W-:-:S04]  /*1d00*/  IMAD R12, R9, R12, R14 ;  /* 0x0000000c090c7224 */ /* 0x004fc800078e020e */
[----:B---3--:R-:W-:-:S04]  /*1d10*/  IMAD R12, R9, R21, R12 ;  /* 0x00000015090c7224 */ /* 0x008fc800078e020c */
[----:B------:R-:W-:Y:S02]  /*1d20*/  IMAD R12, R9, R23, R12 ;  /* 0x00000017090c7224 */ /* 0x000fe400078e020c */
[----:B------:R-:W-:Y:S05]  /*1d30*/  @P0 BRA `(.L_x_76) ;  /* 0xfffffffc00580947 */ /* 0x000fea000383ffff */
[----:B------:R-:W-:-:S07]  /*1d40*/  IMAD.MOV.U32 R14, RZ, RZ, RZ ;  /* 0x000000ffff0e7224 */ /* 0x000fce00078e00ff */
.L_x_75:
[----:B------:R-:W-:-:S04]  /*1d50*/  ISETP.NE.U32.AND P0, PT, R6, RZ, PT ;  /* 0x000000ff0600720c */ /* 0x000fc80003f05070 */
[----:B------:R-:W-:-:S13]  /*1d60*/  ISETP.NE.AND.EX P0, PT, RZ, RZ, PT, P0 ;  /* 0x000000ffff00720c */ /* 0x000fda0003f05300 */
[----:B------:R-:W-:Y:S05]  /*1d70*/  @!P0 BRA `(.L_x_77) ;  /* 0x0000000000fc8947 */ /* 0x000fea0003800000 */
[----:B------:R-:W-:-:S04]  /*1d80*/  IADD3 R10, P1, PT, R6, -0x1, RZ ;  /* 0xffffffff060a7810 */ /* 0x000fc80007f3e0ff */
[----:B------:R-:W-:Y:S01]  /*1d90*/  ISETP.GE.U32.AND P0, PT, R10, 0x7, PT ;  /* 0x000000070a00780c */ /* 0x000fe20003f06070 */
[----:B------:R-:W-:Y:S01]  /*1da0*/  IMAD.X R10, RZ, RZ, -0x1, P1 ;  /* 0xffffffffff0a7424 */ /* 0x000fe200008e06ff */
[----:B------:R-:W-:-:S04]  /*1db0*/  ISETP.NE.U32.AND P1, PT, R7, RZ, PT ;  /* 0x000000ff0700720c */ /* 0x000fc80003f25070 */
        /* <DEDUP_REMOVED lines=24> */
.L_x_78:
[----:B------:R-:W-:Y:S05]  /*1f40*/  @!P1 BRA `(.L_x_77) ;  /* 0x0000000000889947 */ /* 0x000fea0003800000 */
[----:B------:R-:W-:-:S04]  /*1f50*/  IADD3 R10, P1, PT, R7, -0x1, RZ ;  /* 0xffffffff070a7810 */ /* 0x000fc80007f3e0ff */
[----:B------:R-:W-:Y:S01]  /*1f60*/  ISETP.GE.U32.AND P0, PT, R10, 0x3, PT ;  /* 0x000000030a00780c */ /* 0x000fe20003f06070 */
[----:B------:R-:W-:-:S05]  /*1f70*/  IMAD.X R10, RZ, RZ, -0x1, P1 ;  /* 0xffffffffff0a7424 */ /* 0x000fca00008e06ff */
        /* <DEDUP_REMOVED lines=31> */
.L_x_77:
[----:B------:R-:W0:Y:S02]  /*2170*/  LDCU UR5, c[0x0][0x3a4] ;  /* 0x00007480ff0577ac */ /* 0x000e240008000800 */
[----:B0-----:R-:W-:-:S09]  /*2180*/  UISETP.NE.U32.AND UP0, UPT, UR5, URZ, UPT ;  /* 0x000000ff0500728c */ /* 0x001fd2000bf05070 */
[----:B------:R-:W-:Y:S05]  /*2190*/  BRA.U UP0, `(.L_x_79) ;  /* 0x00000001004c7547 */ /* 0x000fea000b800000 */
[----:B------:R-:W0:Y:S02]  /*21a0*/  LDCU UR5, c[0x0][0x3a0] ;  /* 0x00007400ff0577ac */ /* 0x000e240008000800 */
[----:B0-----:R-:W0:Y:S01]  /*21b0*/  I2F.U32.RP R13, UR5 ;  /* 0x00000005000d7d06 */ /* 0x001e220008209000 */
[----:B------:R-:W-:-:S07]  /*21c0*/  ISETP.NE.U32.AND P1, PT, RZ, UR5, PT ;  /* 0x00000005ff007c0c */ /* 0x000fce000bf25070 */
[----:B0-----:R-:W0:Y:S02]  /*21d0*/  MUFU.RCP R13, R13 ;  /* 0x0000000d000d7308 */ /* 0x001e240000001000 */
[----:B0-----:R-:W-:-:S06]  /*21e0*/  VIADD R10, R13, 0xffffffe ;  /* 0x0ffffffe0d0a7836 */ /* 0x001fcc0000000000 */
[----:B------:R0:W1:Y:S02]  /*21f0*/  F2I.FTZ.U32.TRUNC.NTZ R11, R10 ;  /* 0x0000000a000b7305 */ /* 0x000064000021f000 */
[----:B0-----:R-:W-:Y:S02]  /*2200*/  IMAD.MOV.U32 R10, RZ, RZ, RZ ;  /* 0x000000ffff0a7224 */ /* 0x001fe400078e00ff */
[----:B-1---5:R-:W-:-:S04]  /*2210*/  IMAD.MOV R9, RZ, RZ, -R11 ;  /* 0x000000ffff097224 */ /* 0x022fc800078e0a0b */
        /* <DEDUP_REMOVED lines=11> */
.L_x_79:
[----:B------:R-:W-:Y:S01]  /*22d0*/  IMAD.MOV.U32 R19, RZ, RZ, R12 ;  /* 0x000000ffff137224 */ /* 0x000fe200078e000c */
[----:B------:R-:W-:-:S07]  /*22e0*/  MOV R18, 0x2300 ;  /* 0x0000230000127802 */ /* 0x000fce0000000f00 */
[----:B-----5:R-:W-:Y:S05]  /*22f0*/  CALL.REL.NOINC `($__internal_1_$__cuda_sm20_rem_u64) ;  /* 0x0000000400147944 */ /* 0x020fea0003c00000 */
[----:B------:R-:W-:-:S07]  /*2300*/  IMAD.MOV.U32 R12, RZ, RZ, R14 ;  /* 0x000000ffff0c7224 */ /* 0x000fce00078e000e */
.L_x_80:
[----:B------:R-:W0:Y:S01]  /*2310*/  S2UR UR6, SR_CgaCtaId ;  /* 0x00000000000679c3 */ /* 0x000e220000008800 */
[----:B------:R-:W-:Y:S01]  /*2320*/  UMOV UR5, 0x400 ;  /* 0x0000040000057882 */ /* 0x000fe20000000000 */
[----:B------:R-:W-:Y:S01]  /*2330*/  IMAD.MOV.U32 R9, RZ, RZ, R12 ;  /* 0x000000ffff097224 */ /* 0x000fe200078e000c */
[----:B0-----:R-:W-:-:S09]  /*2340*/  ULEA UR5, UR6, UR5, 0x18 ;  /* 0x0000000506057291 */ /* 0x001fd2000f8ec0ff */
[----:B------:R1:W-:Y:S03]  /*2350*/  STS [UR5], R12 ;  /* 0x0000000cff007988 */ /* 0x0003e60008000805 */
.L_x_74:
[----:B------:R-:W-:Y:S05]  /*2360*/  BSYNC.RECONVERGENT B0 ;  /* 0x0000000000007941 */ /* 0x000fea0003800200 */
.L_x_73:
[----:B------:R-:W2:Y:S01]  /*2370*/  LDCU.64 UR16, c[0x0][0x3a8] ;  /* 0x00007500ff1077ac */ /* 0x000ea20008000a00 */
[----:B------:R-:W-:Y:S01]  /*2380*/  UISETP.NE.U32.AND UP0, UPT, UR13, URZ, UPT ;  /* 0x000000ff0d00728c */ /* 0x000fe2000bf05070 */
[----:B------:R-:W-:Y:S01]  /*2390*/  UMOV UR7, URZ ;  /* 0x000000ff00077c82 */ /* 0x000fe20008000000 */
[----:B------:R-:W-:Y:S02]  /*23a0*/  UMOV UR8, URZ ;  /* 0x000000ff00087c82 */ /* 0x000fe40008000000 */
[----:B------:R-:W-:Y:S02]  /*23b0*/  UISETP.NE.AND.EX UP0, UPT, URZ, URZ, UPT, UP0 ;  /* 0x000000ffff00728c */ /* 0x000fe4000bf05300 */
[----:B--2---:R-:W-:-:S04]  /*23c0*/  UISETP.GE.U32.AND UP1, UPT, UR16, 0x61, UPT ;  /* 0x000000611000788c */ /* 0x004fc8000bf26070 */
[----:B------:R-:W-:-:S09]  /*23d0*/  UISETP.GE.U32.AND.EX UP1, UPT, UR17, URZ, UPT, UP1 ;  /* 0x000000ff1100728c */ /* 0x000fd2000bf26110 */
[----:B------:R-:W-:Y:S05]  /*23e0*/  BRA.U !UP1, `(.L_x_81) ;  /* 0x0000000109787547 */ /* 0x000fea000b800000 */
[----:B------:R-:W-:Y:S01]  /*23f0*/  UIADD3 UR5, UP1, UPT, UR16, -0x1, URZ ;  /* 0xffffffff10057890 */ /* 0x000fe2000ff3e0ff */
[----:B------:R-:W2:Y:S03]  /*2400*/  LDCU.64 UR18, c[0x0][0x398] ;  /* 0x00007300ff1277ac */ /* 0x000ea60008000a00 */
[----:B------:R-:W-:Y:S01]  /*2410*/  UIADD3.X UR12, UPT, UPT, UR17, -0x1, URZ, UP1, !UPT ;  /* 0xffffffff110c7890 */ /* 0x000fe20008ffe4ff */
[----:B------:R-:W-:Y:S01]  /*2420*/  UMOV UR7, URZ ;  /* 0x000000ff00077c82 */ /* 0x000fe20008000000 */
[----:B------:R-:W-:Y:S02]  /*2430*/  UMOV UR8, URZ ;  /* 0x000000ff00087c82 */ /* 0x000fe40008000000 */
[----:B------:R-:W-:Y:S01]  /*2440*/  USHF.R.U64 UR5, UR5, 0x5, UR12 ;  /* 0x0000000505057899 */ /* 0x000fe2000800120c */
[----:B------:R-:W-:-:S03]  /*2450*/  UMOV UR6, URZ ;  /* 0x000000ff00067c82 */ /* 0x000fc60008000000 */
[----:B------:R-:W-:-:S04]  /*2460*/  UIADD3 UR5, UP1, UPT, UR5, 0x1, URZ ;  /* 0x0000000105057890 */ /* 0x000fc8000ff3e0ff */
[----:B------:R-:W-:Y:S02]  /*2470*/  ULEA.HI.X UR12, UR12, URZ, URZ, 0x1b, UP1 ;  /* 0x000000ff0c0c7291 */ /* 0x000fe400088fdcff */
[----:B------:R-:W-:Y:S02]  /*2480*/  ULOP3.LUT UR9, UR5, 0xfffffffc, URZ, 0xc0, !UPT ;  /* 0xfffffffc05097892 */ /* 0x000fe4000f8ec0ff */
[----:B------:R-:W-:Y:S01]  /*2490*/  ULOP3.LUT UR12, UR12, 0xfffffff, URZ, 0xc0, !UPT ;  /* 0x0fffffff0c0c7892 */ /* 0x000fe2000f8ec0ff */
[----:B--2---:R-:W-:-:S11]  /*24a0*/  UMOV UR5, URZ ;  /* 0x000000ff00057c82 */ /* 0x004fd60008000000 */
.L_x_82:
[----:B-1----:R-:W-:Y:S02]  /*24b0*/  IMAD.U32 R12, RZ, RZ, UR7 ;  /* 0x00000007ff0c7e24 */ /* 0x002fe4000f8e00ff */
[----:B------:R-:W-:Y:S02]  /*24c0*/  IMAD.U32 R13, RZ, RZ, UR8 ;  /* 0x00000008ff0d7e24 */ /* 0x000fe4000f8e00ff */
[----:B0-----:R-:W-:-:S04]  /*24d0*/  IMAD.WIDE.U32 R12, R9, UR16, R12 ;  /* 0x00000010090c7c25 */ /* 0x001fc8000f8e000c */
[----:B------:R-:W-:Y:S01]  /*24e0*/  IMAD R11, R9, UR17, R13 ;  /* 0x00000011090b7c24 */ /* 0x000fe2000f8e020d */
[----:B------:R-:W-:Y:S01]  /*24f0*/  LEA R10, P0, R12, UR18, 0x2 ;  /* 0x000000120c0a7c11 */ /* 0x000fe2000f8010ff */
[----:B------:R-:W-:-:S03]  /*2500*/  IMAD.MOV.U32 R13, RZ, RZ, 0x1 ;  /* 0x00000001ff0d7424 */ /* 0x000fc600078e00ff */
[----:B------:R-:W-:-:S05]  /*2510*/  LEA.HI.X R11, R12, UR19, R11, 0x2, P0 ;  /* 0x000000130c0b7c11 */ /* 0x000fca00080f140b */
[----:B------:R2:W-:Y:S04]  /*2520*/  REDG.E.ADD.STRONG.GPU desc[UR14][R10.64], R13 ;  /* 0x0000000d0a00798e */ /* 0x0005e8000c12e10e */
[----:B------:R2:W-:Y:S04]  /*2530*/  REDG.E.ADD.STRONG.GPU desc[UR14][R10.64+0x80], R13 ;  /* 0x0000800d0a00798e */ /* 0x0005e8000c12e10e */
[----:B------:R2:W-:Y:S04]  /*2540*/  REDG.E.ADD.STRONG.GPU desc[UR14][R10.64+0x100], R13 ;  /* 0x0001000d0a00798e */ /* 0x0005e8000c12e10e */
[----:B------:R2:W-:Y:S01]  /*2550*/  REDG.E.ADD.STRONG.GPU desc[UR14][R10.64+0x180], R13 ;  /* 0x0001800d0a00798e */ /* 0x0005e2000c12e10e */
[----:B------:R-:W-:-:S02]  /*2560*/  UIADD3 UR5, UP1, UPT, UR5, 0x4, URZ ;  /* 0x0000000405057890 */ /* 0x000fc4000ff3e0ff */
[----:B------:R-:W-:Y:S02]  /*2570*/  UIADD3 UR7, UP2, UPT, UR7, 0x80, URZ ;  /* 0x0000008007077890 */ /* 0x000fe4000ff5e0ff */
[----:B------:R-:W-:Y:S02]  /*2580*/  UIADD3.X UR6, UPT, UPT, URZ, UR6, URZ, UP1, !UPT ;  /* 0x00000006ff067290 */ /* 0x000fe40008ffe4ff */
[----:B------:R-:W-:Y:S02]  /*2590*/  UISETP.NE.U32.AND UP1, UPT, UR5, UR9, UPT ;  /* 0x000000090500728c */ /* 0x000fe4000bf25070 */
[----:B------:R-:W-:Y:S02]  /*25a0*/  UIADD3.X UR8, UPT, UPT, URZ, UR8, URZ, UP2, !UPT ;  /* 0x00000008ff087290 */ /* 0x000fe400097fe4ff */
[----:B------:R-:W-:-:S09]  /*25b0*/  UISETP.NE.AND.EX UP1, UPT, UR6, UR12, UPT, UP1 ;  /* 0x0000000c0600728c */ /* 0x000fd2000bf25310 */
[----:B--2---:R-:W-:Y:S05]  /*25c0*/  BRA.U UP1, `(.L_x_82) ;  /* 0xfffffffd01b87547 */ /* 0x004fea000b83ffff */
.L_x_81:
[----:B------:R-:W-:Y:S05]  /*25d0*/  BRA.U !UP0, `(.L_x_83) ;  /* 0x0000000108447547 */ /* 0x000fea000b800000 */
[----:B------:R-:W1:Y:S01]  /*25e0*/  LDCU.64 UR18, c[0x0][0x398] ;  /* 0x00007300ff1277ac */ /* 0x000e620008000a00 */
[----:B------:R-:W-:Y:S02]  /*25f0*/  IMAD.U32 R10, RZ, RZ, UR7 ;  /* 0x00000007ff0a7e24 */ /* 0x000fe4000f8e00ff */
[----:B------:R-:W-:Y:S02]  /*2600*/  IMAD.U32 R11, RZ, RZ, UR8 ;  /* 0x00000008ff0b7e24 */ /* 0x000fe4000f8e00ff */
[----:B0-----:R-:W-:-:S04]  /*2610*/  IMAD.WIDE.U32 R10, R9, UR16, R10 ;  /* 0x00000010090a7c25 */ /* 0x001fc8000f8e000a */
[----:B------:R-:W-:Y:S01]  /*2620*/  IMAD R11, R9, UR17, R11 ;  /* 0x00000011090b7c24 */ /* 0x000fe2000f8e020b */
[----:B-1----:R-:W-:-:S04]  /*2630*/  LEA R12, P0, R10, UR18, 0x2 ;  /* 0x000000120a0c7c11 */ /* 0x002fc8000f8010ff */
[----:B------:R-:W-:Y:S01]  /*2640*/  LEA.HI.X R13, R10, UR19, R11, 0x2, P0 ;  /* 0x000000130a0d7c11 */ /* 0x000fe200080f140b */
[----:B------:R-:W-:-:S05]  /*2650*/  IMAD.MOV.U32 R11, RZ, RZ, 0x1 ;  /* 0x00000001ff0b7424 */ /* 0x000fca00078e00ff */
[----:B------:R2:W-:Y:S01]  /*2660*/  REDG.E.ADD.STRONG.GPU desc[UR14][R12.64], R11 ;  /* 0x0000000b0c00798e */ /* 0x0005e2000c12e10e */
[----:B------:R-:W-:-:S04]  /*2670*/  UISETP.NE.U32.AND UP0, UPT, UR13, 0x1, UPT ;  /* 0x000000010d00788c */ /* 0x000fc8000bf05070 */
[----:B------:R-:W-:-:S09]  /*2680*/  UISETP.NE.AND.EX UP0, UPT, URZ, URZ, UPT, UP0 ;  /* 0x000000ffff00728c */ /* 0x000fd2000bf05300 */
[----:B--2---:R-:W-:Y:S05]  /*2690*/  BRA.U !UP0, `(.L_x_83) ;  /* 0x0000000108147547 */ /* 0x004fea000b800000 */
[----:B------:R2:W-:Y:S01]  /*26a0*/  REDG.E.ADD.STRONG.GPU desc[UR14][R12.64+0x80], R11 ;  /* 0x0000800b0c00798e */ /* 0x0005e2000c12e10e */
[----:B------:R-:W-:-:S04]  /*26b0*/  UISETP.NE.U32.AND UP0, UPT, UR13, 0x2, UPT ;  /* 0x000000020d00788c */ /* 0x000fc8000bf05070 */
[----:B------:R-:W-:-:S09]  /*26c0*/  UISETP.NE.AND.EX UP0, UPT, URZ, URZ, UPT, UP0 ;  /* 0x000000ffff00728c */ /* 0x000fd2000bf05300 */
[----:B--2---:R-:W-:Y:S05]  /*26d0*/  BRA.U !UP0, `(.L_x_83) ;  /* 0x0000000108047547 */ /* 0x004fea000b800000 */
[----:B------:R2:W-:Y:S02]  /*26e0*/  REDG.E.ADD.STRONG.GPU desc[UR14][R12.64+0x100], R11 ;  /* 0x0001000b0c00798e */ /* 0x0005e4000c12e10e */
.L_x_83:
[----:B------:R-:W-:-:S05]  /*26f0*/  IADD3 R3, P0, PT, R3, 0x20, RZ ;  /* 0x0000002003037810 */ /* 0x000fca0007f1e0ff */
[----:B------:R-:W-:Y:S01]  /*2700*/  IMAD.X R5, RZ, RZ, R5, P0 ;  /* 0x000000ffff057224 */ /* 0x000fe200000e0605 */
[----:B------:R-:W-:-:S04]  /*2710*/  ISETP.GE.U32.AND P0, PT, R3, R0, PT ;  /* 0x000000000300720c */ /* 0x000fc80003f06070 */
[----:B------:R-:W-:-:S13]  /*2720*/  ISETP.GE.U32.AND.EX P0, PT, R5, R2, PT, P0 ;  /* 0x000000020500720c */ /* 0x000fda0003f06100 */
[----:B------:R-:W-:Y:S05]  /*2730*/  @!P0 BRA `(.L_x_84) ;  /* 0xfffffff000888947 */ /* 0x000fea000383ffff */
[----:B------:R-:W-:Y:S05]  /*2740*/  EXIT ;  /* 0x000000000000794d */ /* 0x000fea0003800000 */
        .weak           $__internal_1_$__cuda_sm20_rem_u64
        .type           $__internal_1_$__cuda_sm20_rem_u64,@function
        .size           $__internal_1_$__cuda_sm20_rem_u64,(.L_x_116 - $__internal_1_$__cuda_sm20_rem_u64)
$__internal_1_$__cuda_sm20_rem_u64:
        /* <DEDUP_REMOVED lines=9> */
[----:B------:R-:W-:Y:S02]  /*27e0*/  IMAD.X R23, RZ, RZ, ~R17, P0 ;  /* 0x000000ffff177224 */ /* 0x000fe400000e0e11 */
[----:B------:R-:W-:Y:S02]  /*27f0*/  IMAD.MOV.U32 R17, RZ, RZ, R14 ;  /* 0x000000ffff117224 */ /* 0x000fe400078e000e */
[-C--:B------:R-:W-:Y:S02]  /*2800*/  IMAD R25, R15, R23.reuse, RZ ;  /* 0x000000170f197224 */ /* 0x080fe400078e02ff */
[----:B------:R-:W-:-:S04]  /*2810*/  IMAD.WIDE.U32 R16, P0, R14, R23, R16 ;  /* 0x000000170e107225 */ /* 0x000fc80007800010 */
[----:B------:R-:W-:-:S04]  /*2820*/  IMAD.HI.U32 R16, P1, R15, R21, R16 ;  /* 0x000000150f107227 */ /* 0x000fc80007820010 */
[----:B------:R-:W-:Y:S01]  /*2830*/  IMAD.HI.U32 R21, R15, R23, RZ ;  /* 0x000000170f157227 */ /* 0x000fe200078e00ff */
[----:B------:R-:W-:-:S03]  /*2840*/  IADD3 R17, P2, PT, R25, R16, RZ ;  /* 0x0000001019117210 */ /* 0x000fc60007f5e0ff */
[----:B------:R-:W-:Y:S02]  /*2850*/  IMAD.X R21, R21, 0x1, R15, P0 ;  /* 0x0000000115157824 */ /* 0x000fe400000e060f */
[----:B------:R-:W-:-:S03]  /*2860*/  IMAD.WIDE.U32 R14, R17, UR10, RZ ;  /* 0x0000000a110e7c25 */ /* 0x000fc6000f8e00ff */
[----:B------:R-:W-:Y:S01]  /*2870*/  IADD3.X R21, PT, PT, RZ, RZ, R21, P2, P1 ;  /* 0x000000ffff157210 */ /* 0x000fe200017e2415 */
        /* <DEDUP_REMOVED lines=10> */
[----:B------:R-:W-:Y:S02]  /*2920*/  IMAD.X R21, R14, 0x1, R21, P0 ;  /* 0x000000010e157824 */ /* 0x000fe400000e0615 */
[----:B------:R-:W-:-:S03]  /*2930*/  IMAD.HI.U32 R14, R16, R19, RZ ;  /* 0x00000013100e7227 */ /* 0x000fc600078e00ff */
[----:B------:R-:W-:Y:S01]  /*2940*/  IADD3.X R21, PT, PT, RZ, RZ, R21, P2, P1 ;  /* 0x000000ffff157210 */ /* 0x000fe200017e2415 */
[----:B------:R-:W-:Y:S02]  /*2950*/  IMAD.MOV.U32 R15, RZ, RZ, RZ ;  /* 0x000000ffff0f7224 */ /* 0x000fe400078e00ff */
[----:B------:R-:W-:-:S04]  /*2960*/  IMAD.WIDE.U32 R14, R16, UR4, R14 ;  /* 0x00000004100e7c25 */ /* 0x000fc8000f8e000e */
[C---:B------:R-:W-:Y:S02]  /*2970*/  IMAD R17, R21.reuse, UR4, RZ ;  /* 0x0000000415117c24 */ /* 0x040fe4000f8e02ff */
[----:B------:R-:W-:-:S04]  /*2980*/  IMAD.HI.U32 R14, P0, R21, R19, R14 ;  /* 0x00000013150e7227 */ /* 0x000fc8000780000e */
[----:B------:R-:W-:Y:S01]  /*2990*/  IMAD.HI.U32 R16, R21, UR4, RZ ;  /* 0x0000000415107c27 */ /* 0x000fe2000f8e00ff */
[----:B------:R-:W-:-:S03]  /*29a0*/  IADD3 R17, P1, PT, R17, R14, RZ ;  /* 0x0000000e11117210 */ /* 0x000fc60007f3e0ff */
[----:B------:R-:W-:Y:S02]  /*29b0*/  IMAD.X R16, RZ, RZ, R16, P0 ;  /* 0x000000ffff107224 */ /* 0x000fe400000e0610 */
[----:B------:R-:W-:-:S04]  /*29c0*/  IMAD.WIDE.U32 R14, R17, UR10, RZ ;  /* 0x0000000a110e7c25 */ /* 0x000fc8000f8e00ff */
[----:B------:R-:W-:Y:S01]  /*29d0*/  IMAD.X R16, RZ, RZ, R16, P1 ;  /* 0x000000ffff107224 */ /* 0x000fe200008e0610 */
[----:B------:R-:W-:Y:S01]  /*29e0*/  IADD3 R14, P1, PT, -R14, R19, RZ ;  /* 0x000000130e0e7210 */ /* 0x000fe20007f3e1ff */
[----:B------:R-:W-:Y:S02]  /*29f0*/  IMAD R17, R17, UR11, R15 ;  /* 0x0000000b11117c24 */ /* 0x000fe4000f8e020f */
[----:B------:R-:W-:Y:S01]  /*2a00*/  IMAD.MOV.U32 R19, RZ, RZ, 0x0 ;  /* 0x00000000ff137424 */ /* 0x000fe200078e00ff */
[----:B------:R-:W-:Y:S01]  /*2a10*/  ISETP.GE.U32.AND P0, PT, R14, UR10, PT ;  /* 0x0000000a0e007c0c */ /* 0x000fe2000bf06070 */
[----:B------:R-:W-:-:S05]  /*2a20*/  IMAD R16, R16, UR10, R17 ;  /* 0x0000000a10107c24 */ /* 0x000fca000f8e0211 */
[----:B------:R-:W-:Y:S02]  /*2a30*/  IADD3.X R17, PT, PT, ~R16, UR4, RZ, P1, !PT ;  /* 0x0000000410117c10 */ /* 0x000fe40008ffe5ff */
[----:B------:R-:W-:Y:S02]  /*2a40*/  IADD3 R15, P1, PT, R14, -UR10, RZ ;  /* 0x8000000a0e0f7c10 */ /* 0x000fe4000ff3e0ff */
[C---:B------:R-:W-:Y:S02]  /*2a50*/  ISETP.GE.U32.AND.EX P0, PT, R17.reuse, UR11, PT, P0 ;  /* 0x0000000b11007c0c */ /* 0x040fe4000bf06100 */
[----:B------:R-:W-:Y:S02]  /*2a60*/  IADD3.X R16, PT, PT, R17, ~UR11, RZ, P1, !PT ;  /* 0x8000000b11107c10 */ /* 0x000fe40008ffe4ff */
[----:B------:R-:W-:Y:S02]  /*2a70*/  SEL R15, R15, R14, P0 ;  /* 0x0000000e0f0f7207 */ /* 0x000fe40000000000 */
[----:B------:R-:W-:-:S02]  /*2a80*/  SEL R16, R16, R17, P0 ;  /* 0x0000001110107207 */ /* 0x000fc40000000000 */
[C---:B------:R-:W-:Y:S01]  /*2a90*/  ISETP.GE.U32.AND P0, PT, R15.reuse, UR10, PT ;  /* 0x0000000a0f007c0c */ /* 0x040fe2000bf06070 */
[----:B------:R-:W-:Y:S01]  /*2aa0*/  VIADD R14, R15, -UR10 ;  /* 0x8000000a0f0e7c36 */ /* 0x000fe20008000000 */
[----:B------:R-:W-:Y:S02]  /*2ab0*/  ISETP.NE.U32.AND P1, PT, RZ, UR10, PT ;  /* 0x0000000aff007c0c */ /* 0x000fe4000bf25070 */
[----:B------:R-:W-:Y:S02]  /*2ac0*/  ISETP.GE.U32.AND.EX P0, PT, R16, UR11, PT, P0 ;  /* 0x0000000b10007c0c */ /* 0x000fe4000bf06100 */
[----:B------:R-:W-:Y:S02]  /*2ad0*/  ISETP.NE.AND.EX P1, PT, RZ, UR11, PT, P1 ;  /* 0x0000000bff007c0c */ /* 0x000fe4000bf25310 */
[----:B------:R-:W-:-:S04]  /*2ae0*/  SEL R14, R14, R15, P0 ;  /* 0x0000000f0e0e7207 */ /* 0x000fc80000000000 */
[----:B------:R-:W-:Y:S01]  /*2af0*/  SEL R14, R14, 0xffffffff, P1 ;  /* 0xffffffff0e0e7807 */ /* 0x000fe20000800000 */
[----:B------:R-:W-:Y:S06]  /*2b00*/  RET.REL.NODEC R18 `(_Z7insert4PjmmS_mmS_mPv) ;  /* 0xffffffd4123c7950 */ /* 0x000fec0003c3ffff */
.L_x_85:
        /* <DEDUP_REMOVED lines=15> */
.L_x_116:


//--------------------- .text._Z7insert3PjmmS_mmS_mPv --------------------------
	.section	.text._Z7insert3PjmmS_mmS_mPv,"ax",@progbits
	.align	128
        .global         _Z7insert3PjmmS_mmS_mPv
        .type           _Z7insert3PjmmS_mmS_mPv,@function
        .size           _Z7insert3PjmmS_mmS_mPv,(.L_x_123 - _Z7insert3PjmmS_mmS_mPv)
        .other          _Z7insert3PjmmS_mmS_mPv,@"STO_CUDA_ENTRY STV_DEFAULT"
_Z7insert3PjmmS_mmS_mPv:
.text._Z7insert3PjmmS_mmS_mPv:
[----:B------:R-:W-:Y:S01]  /*0000*/  LDC R1, c[0x0][0x37c] ;  /* 0x0000df00ff017b82 */ /* 0x000fe20000000800 */
[----:B------:R-:W-:Y:S05]  /*0010*/  EXIT ;  /* 0x000000000000794d */ /* 0x000fea0003800000 */
.L_x_86:
        /* <DEDUP_REMOVED lines=14> */
.L_x_123:


//--------------------- .text._Z7insert2PjmmS_mmS_mPv --------------------------
	.section	.text._Z7insert2PjmmS_mmS_mPv,"ax",@progbits
	.align	128
        .global         _Z7insert2PjmmS_mmS_mPv
        .type           _Z7insert2PjmmS_mmS_mPv,@function
        .size           _Z7insert2PjmmS_mmS_mPv,(.L_x_117 - _Z7insert2PjmmS_mmS_mPv)
        .other          _Z7insert2PjmmS_mmS_mPv,@"STO_CUDA_ENTRY STV_DEFAULT"
_Z7insert2PjmmS_mmS_mPv:
.text._Z7insert2PjmmS_mmS_mPv:
        /* <DEDUP_REMOVED lines=14> */
[----:B------:R-:W0:Y:S02]  /*00e0*/  LDCU.64 UR4, c[0x0][0x3a0] ;  /* 0x00007400ff0477ac */ /* 0x000e240008000a00 */
[----:B0-----:R-:W-:-:S04]  /*00f0*/  ISETP.NE.U32.AND P0, PT, RZ, UR4, PT ;  /* 0x00000004ff007c0c */ /* 0x001fc8000bf05070 */
[----:B------:R-:W-:-:S13]  /*0100*/  ISETP.NE.AND.EX P0, PT, RZ, UR5, PT, P0 ;  /* 0x00000005ff007c0c */ /* 0x000fda000bf05300 */
[----:B------:R-:W-:Y:S05]  /*0110*/  @!P0 EXIT ;  /* 0x000000000000894d */ /* 0x000fea0003800000 */
[----:B------:R-:W0:Y:S01]  /*0120*/  LDC R6, c[0x0][0x3b8] ;  /* 0x0000ee00ff067b82 */ /* 0x000e220000000800 */
[----:B------:R-:W1:Y:S01]  /*0130*/  LDCU.64 UR6, c[0x0][0x358] ;  /* 0x00006b00ff0677ac */ /* 0x000e620008000a00 */
[----:B------:R-:W-:Y:S01]  /*0140*/  IMAD.MOV.U32 R18, RZ, RZ, R2 ;  /* 0x000000ffff127224 */ /* 0x000fe200078e0002 */
[----:B------:R-:W-:Y:S02]  /*0150*/  LOP3.LUT R17, R17, 0x1f, RZ, 0xc0, !PT ;  /* 0x0000001f11117812 */ /* 0x000fe400078ec0ff */
[----:B0-----:R-:W-:-:S04]  /*0160*/  ISETP.NE.U32.AND P0, PT, R6, RZ, PT ;  /* 0x000000ff0600720c */ /* 0x001fc80003f05070 */
[----:B------:R-:W-:-:S13]  /*0170*/  ISETP.NE.AND.EX P0, PT, RZ, RZ, PT, P0 ;  /* 0x000000ffff00720c */ /* 0x000fda0003f05300 */
[----:B-1----:R-:W-:Y:S05]  /*0180*/  @P0 BRA `(.L_x_87) ;  /* 0x0000000400840947 */ /* 0x002fea0003800000 */
[----:B------:R-:W0:Y:S01]  /*0190*/  LDC.64 R2, c[0x0][0x3a8] ;  /* 0x0000ea00ff027b82 */ /* 0x000e220000000a00 */
[----:B------:R-:W-:Y:S02]  /*01a0*/  ULOP3.LUT UR9, UR4, 0x3, URZ, 0xc0, !UPT ;  /* 0x0000000304097892 */ /* 0x000fe4000f8ec0ff */
[----:B------:R-:W-:Y:S01]  /*01b0*/  ULOP3.LUT UR4, UR4, 0xfffffffc, URZ, 0xc0, !UPT ;  /* 0xfffffffc04047892 */ /* 0x000fe2000f8ec0ff */
[C-C-:B0-----:R-:W-:Y:S02]  /*01c0*/  SHF.L.U64.HI R0, R2.reuse, 0x2, R3.reuse ;  /* 0x0000000202007819 */ /* 0x141fe40000010203 */
[C-C-:B------:R-:W-:Y:S02]  /*01d0*/  SHF.L.U64.HI R4, R2.reuse, 0x4, R3.reuse ;  /* 0x0000000402047819 */ /* 0x140fe40000010203 */
[----:B------:R-:W-:-:S07]  /*01e0*/  SHF.L.U64.HI R3, R2, 0x3, R3 ;  /* 0x0000000302037819 */ /* 0x000fce0000010203 */
.L_x_91:
[----:B------:R-:W-:Y:S05]  /*01f0*/  YIELD ;  /* 0x0000000000007946 */ /* 0x000fea0003800000 */
[----:B0-----:R-:W0:Y:S01]  /*0200*/  LDCU.64 UR10, c[0x0][0x3a0] ;  /* 0x00007400ff0a77ac */ /* 0x001e220008000a00 */
[----:B------:R-:W-:Y:S01]  /*0210*/  IADD3 R18, P0, PT, R18, 0x20, RZ ;  /* 0x0000002012127810 */ /* 0x000fe20007f1e0ff */
[----:B------:R-:W-:Y:S02]  /*0220*/  HFMA2 R12, -RZ, RZ, 0, 0 ;  /* 0x00000000ff0c7431 */ /* 0x000fe400000001ff */
[----:B------:R-:W-:Y:S02]  /*0230*/  IMAD.MOV.U32 R5, RZ, RZ, RZ ;  /* 0x000000ffff057224 */ /* 0x000fe400078e00ff */
[----:B------:R-:W-:Y:S01]  /*0240*/  IMAD.X R16, RZ, RZ, R16, P0 ;  /* 0x000000ffff107224 */ /* 0x000fe200000e0610 */
[----:B------:R-:W-:-:S04]  /*0250*/  ISETP.GE.U32.AND P0, PT, R18, R21, PT ;  /* 0x000000151200720c */ /* 0x000fc80003f06070 */
[----:B------:R-:W-:Y:S01]  /*0260*/  ISETP.GE.U32.AND.EX P0, PT, R16, R19, PT, P0 ;  /* 0x000000131000720c */ /* 0x000fe20003f06100 */
[----:B0-----:R-:W-:-:S04]  /*0270*/  UISETP.GE.U32.AND UP0, UPT, UR10, 0x4, UPT ;  /* 0x000000040a00788c */ /* 0x001fc8000bf06070 */
[----:B------:R-:W-:-:S09]  /*0280*/  UISETP.GE.U32.AND.EX UP0, UPT, UR11, URZ, UPT, UP0 ;  /* 0x000000ff0b00728c */ /* 0x000fd2000bf06100 */
[----:B------:R-:W-:Y:S05]  /*0290*/  BRA.U !UP0, `(.L_x_88) ;  /* 0x00000001088c7547 */ /* 0x000fea000b800000 */
[----:B------:R-:W0:Y:S01]  /*02a0*/  LDC R24, c[0x0][0x3a4] ;  /* 0x0000e900ff187b82 */ /* 0x000e220000000800 */
[----:B------:R-:W1:Y:S01]  /*02b0*/  LDCU.64 UR10, c[0x0][0x398] ;  /* 0x00007300ff0a77ac */ /* 0x000e620008000a00 */
[----:B------:R-:W-:-:S06]  /*02c0*/  IMAD.U32 R17, RZ, RZ, UR4 ;  /* 0x00000004ff117e24 */ /* 0x000fcc000f8e00ff */
[----:B------:R-:W2:Y:S01]  /*02d0*/  LDC.64 R6, c[0x0][0x3a8] ;  /* 0x0000ea00ff067b82 */ /* 0x000ea20000000a00 */
[----:B-1----:R-:W-:Y:S01]  /*02e0*/  IMAD.U32 R23, RZ, RZ, UR10 ;  /* 0x0000000aff177e24 */ /* 0x002fe2000f8e00ff */
[----:B------:R-:W-:Y:S01]  /*02f0*/  MOV R22, UR11 ;  /* 0x0000000b00167c02 */ /* 0x000fe20008000f00 */
[----:B0-----:R-:W-:-:S07]  /*0300*/  IMAD.MOV.U32 R20, RZ, RZ, R24 ;  /* 0x000000ffff147224 */ /* 0x001fce00078e0018 */
.L_x_89:
[----:B------:R-:W0:Y:S01]  /*0310*/  S2R R8, SR_LANEID ;  /* 0x0000000000087919 */ /* 0x000e220000000000 */
[----:B------:R-:W-:Y:S05]  /*0320*/  YIELD ;  /* 0x0000000000007946 */ /* 0x000fea0003800000 */
[----:B------:R-:W-:Y:S01]  /*0330*/  VOTEU.ANY UR5, UPT, PT ;  /* 0x0000000000057886 */ /* 0x000fe200038e0100 */
[----:B------:R-:W-:Y:S01]  /*0340*/  IMAD.MOV.U32 R9, RZ, RZ, R22 ;  /* 0x000000ffff097224 */ /* 0x000fe200078e0016 */
[----:B------:R-:W-:Y:S02]  /*0350*/  UFLO.U32 UR8, UR5 ;  /* 0x00000005000872bd */ /* 0x000fe400080e0000 */
[----:B------:R-:W1:Y:S01]  /*0360*/  POPC R5, UR5 ;  /* 0x0000000500057d09 */ /* 0x000e620008000000 */
[----:B--2---:R-:W-:Y:S01]  /*0370*/  IMAD R11, R7, 0xc, RZ ;  /* 0x0000000c070b7824 */ /* 0x004fe200078e02ff */
[----:B------:R-:W-:-:S02]  /*0380*/  LEA R10, P2, R2, R23, 0x2 ;  /* 0x00000017020a7211 */ /* 0x000fc400078410ff */
[----:B------:R-:W-:-:S05]  /*0390*/  LEA R12, P3, R2, R23, 0x3 ;  /* 0x00000017020c7211 */ /* 0x000fca00078618ff */
[----:B------:R-:W-:Y:S01]  /*03a0*/  IMAD.X R13, R22, 0x1, R3, P3 ;  /* 0x00000001160d7824 */ /* 0x000fe200018e0603 */
[----:B0-----:R-:W-:Y:S02]  /*03b0*/  ISETP.EQ.U32.AND P1, PT, R8, UR8, PT ;  /* 0x0000000808007c0c */ /* 0x001fe4000bf22070 */
[----:B------:R-:W-:-:S05]  /*03c0*/  MOV R8, R23 ;  /* 0x0000001700087202 */ /* 0x000fca0000000f00 */
[----:B------:R-:W-:-:S04]  /*03d0*/  IMAD.WIDE.U32 R14, R6, 0xc, R8 ;  /* 0x0000000c060e7825 */ /* 0x000fc800078e0008 */
[----:B------:R-:W-:Y:S01]  /*03e0*/  IMAD.IADD R15, R15, 0x1, R11 ;  /* 0x000000010f0f7824 */ /* 0x000fe200078e020b */
[----:B------:R-:W-:Y:S01]  /*03f0*/  IADD3.X R11, PT, PT, R22, R0, RZ, P2, !PT ;  /* 0x00000000160b7210 */ /* 0x000fe200017fe4ff */
[----:B-1----:R0:W-:Y:S04]  /*0400*/  @P1 REDG.E.ADD.STRONG.GPU desc[UR6][R8.64], R5 ;  /* 0x000000050800198e */ /* 0x0021e8000c12e106 */
[----:B------:R0:W-:Y:S04]  /*0410*/  @P1 REDG.E.ADD.STRONG.GPU desc[UR6][R10.64], R5 ;  /* 0x000000050a00198e */ /* 0x0001e8000c12e106 */
[----:B------:R0:W-:Y:S04]  /*0420*/  @P1 REDG.E.ADD.STRONG.GPU desc[UR6][R12.64], R5 ;  /* 0x000000050c00198e */ /* 0x0001e8000c12e106 */
[----:B------:R0:W-:Y:S01]  /*0430*/  @P1 REDG.E.ADD.STRONG.GPU desc[UR6][R14.64], R5 ;  /* 0x000000050e00198e */ /* 0x0001e2000c12e106 */
[----:B------:R-:W-:-:S02]  /*0440*/  IADD3 R17, P1, PT, R17, -0x4, RZ ;  /* 0xfffffffc11117810 */ /* 0x000fc40007f3e0ff */
[----:B------:R-:W-:Y:S02]  /*0450*/  LEA R23, P2, R2, R23, 0x4 ;  /* 0x0000001702177211 */ /* 0x000fe400078420ff */
[----:B------:R-:W-:Y:S02]  /*0460*/  IADD3.X R20, PT, PT, R20, -0x1, RZ, P1, !PT ;  /* 0xffffffff14147810 */ /* 0x000fe40000ffe4ff */
[----:B------:R-:W-:Y:S01]  /*0470*/  ISETP.NE.U32.AND P1, PT, R17, RZ, PT ;  /* 0x000000ff1100720c */ /* 0x000fe20003f25070 */
[----:B------:R-:W-:-:S03]  /*0480*/  IMAD.X R22, R22, 0x1, R4, P2 ;  /* 0x0000000116167824 */ /* 0x000fc600010e0604 */
[----:B------:R-:W-:-:S13]  /*0490*/  ISETP.NE.AND.EX P1, PT, R20, RZ, PT, P1 ;  /* 0x000000ff1400720c */ /* 0x000fda0003f25310 */
[----:B0-----:R-:W-:Y:S05]  /*04a0*/  @P1 BRA `(.L_x_89) ;  /* 0xfffffffc00981947 */ /* 0x001fea000383ffff */
[----:B------:R-:W-:Y:S01]  /*04b0*/  MOV R5, R24 ;  /* 0x0000001800057202 */ /* 0x000fe20000000f00 */
[----:B------:R-:W-:-:S07]  /*04c0*/  IMAD.U32 R12, RZ, RZ, UR4 ;  /* 0x00000004ff0c7e24 */ /* 0x000fce000f8e00ff */
.L_x_88:
[----:B------:R-:W-:-:S04]  /*04d0*/  UISETP.NE.U32.AND UP0, UPT, UR9, URZ, UPT ;  /* 0x000000ff0900728c */ /* 0x000fc8000bf05070 */
[----:B------:R-:W-:-:S09]  /*04e0*/  UISETP.NE.AND.EX UP0, UPT, URZ, URZ, UPT, UP0 ;  /* 0x000000ffff00728c */ /* 0x000fd2000bf05300 */
[----:B------:R-:W-:Y:S05]  /*04f0*/  BRA.U !UP0, `(.L_x_90) ;  /* 0x0000000108a07547 */ /* 0x000fea000b800000 */
[----:B------:R-:W0:Y:S01]  /*0500*/  S2R R13, SR_LANEID ;  /* 0x00000000000d7919 */ /* 0x000e220000000000 */
[----:B------:R-:W1:Y:S01]  /*0510*/  LDCU.64 UR10, c[0x0][0x3a8] ;  /* 0x00007500ff0a77ac */ /* 0x000e620008000a00 */
[----:B------:R-:W2:Y:S01]  /*0520*/  LDC.64 R6, c[0x0][0x398] ;  /* 0x0000e600ff067b82 */ /* 0x000ea20000000a00 */
[----:B------:R-:W-:Y:S02]  /*0530*/  VOTEU.ANY UR5, UPT, PT ;  /* 0x0000000000057886 */ /* 0x000fe400038e0100 */
[----:B------:R-:W-:Y:S01]  /*0540*/  UFLO.U32 UR8, UR5 ;  /* 0x00000005000872bd */ /* 0x000fe200080e0000 */
[----:B-1----:R-:W-:Y:S02]  /*0550*/  IMAD R11, R5, UR10, RZ ;  /* 0x0000000a050b7c24 */ /* 0x002fe4000f8e02ff */
[----:B------:R-:W1:Y:S01]  /*0560*/  POPC R5, UR5 ;  /* 0x0000000500057d09 */ /* 0x000e620008000000 */
[----:B------:R-:W-:-:S04]  /*0570*/  IMAD.WIDE.U32 R8, R12, UR10, RZ ;  /* 0x0000000a0c087c25 */ /* 0x000fc8000f8e00ff */
[----:B------:R-:W-:Y:S01]  /*0580*/  IMAD R11, R12, UR11, R11 ;  /* 0x0000000b0c0b7c24 */ /* 0x000fe2000f8e020b */
[----:B--2---:R-:W-:-:S03]  /*0590*/  LEA R10, P2, R8, R6, 0x2 ;  /* 0x00000006080a7211 */ /* 0x004fc600078410ff */
[----:B------:R-:W-:Y:S01]  /*05a0*/  IMAD.IADD R9, R9, 0x1, R11 ;  /* 0x0000000109097824 */ /* 0x000fe200078e020b */
[----:B0-----:R-:W-:-:S04]  /*05b0*/  ISETP.EQ.U32.AND P1, PT, R13, UR8, PT ;  /* 0x000000080d007c0c */ /* 0x001fc8000bf22070 */
[----:B------:R-:W-:-:S09]  /*05c0*/  LEA.HI.X R11, R8, R7, R9, 0x2, P2 ;  /* 0x00000007080b7211 */ /* 0x000fd200010f1409 */
[----:B-1----:R0:W-:Y:S01]  /*05d0*/  @P1 REDG.E.ADD.STRONG.GPU desc[UR6][R10.64], R5 ;  /* 0x000000050a00198e */ /* 0x0021e2000c12e106 */
[----:B------:R-:W-:-:S04]  /*05e0*/  UISETP.NE.U32.AND UP0, UPT, UR9, 0x1, UPT ;  /* 0x000000010900788c */ /* 0x000fc8000bf05070 */
[----:B------:R-:W-:-:S09]  /*05f0*/  UISETP.NE.AND.EX UP0, UPT, URZ, URZ, UPT, UP0 ;  /* 0x000000ffff00728c */ /* 0x000fd2000bf05300 */
[----:B0-----:R-:W-:Y:S05]  /*0600*/  BRA.U !UP0, `(.L_x_90) ;  /* 0x00000001085c7547 */ /* 0x001fea000b800000 */
[----:B------:R-:W-:Y:S01]  /*0610*/  VOTEU.ANY UR5, UPT, PT ;  /* 0x0000000000057886 */ /* 0x000fe200038e0100 */
[----:B------:R-:W-:Y:S01]  /*0620*/  IADD3 R11, PT, PT, R12, 0x1, RZ ;  /* 0x000000010c0b7810 */ /* 0x000fe20007ffe0ff */
[----:B------:R-:W-:Y:S02]  /*0630*/  UFLO.U32 UR8, UR5 ;  /* 0x00000005000872bd */ /* 0x000fe400080e0000 */
[----:B------:R-:W0:Y:S02]  /*0640*/  POPC R5, UR5 ;  /* 0x0000000500057d09 */ /* 0x000e240008000000 */
[----:B------:R-:W-:Y:S02]  /*0650*/  IMAD.WIDE.U32 R8, R11, UR10, RZ ;  /* 0x0000000a0b087c25 */ /* 0x000fe4000f8e00ff */
[----:B------:R-:W-:Y:S02]  /*0660*/  ISETP.EQ.U32.AND P1, PT, R13, UR8, PT ;  /* 0x000000080d007c0c */ /* 0x000fe4000bf22070 */
[----:B------:R-:W-:Y:S01]  /*0670*/  IMAD R9, R11, UR11, R9 ;  /* 0x0000000b0b097c24 */ /* 0x000fe2000f8e0209 */
[----:B------:R-:W-:-:S04]  /*0680*/  LEA R10, P2, R8, R6, 0x2 ;  /* 0x00000006080a7211 */ /* 0x000fc800078410ff */
[----:B------:R-:W-:-:S06]  /*0690*/  LEA.HI.X R11, R8, R7, R9, 0x2, P2 ;  /* 0x00000007080b7211 */ /* 0x000fcc00010f1409 */
[----:B0-----:R0:W-:Y:S01]  /*06a0*/  @P1 REDG.E.ADD.STRONG.GPU desc[UR6][R10.64], R5 ;  /* 0x000000050a00198e */ /* 0x0011e2000c12e106 */
[----:B------:R-:W-:-:S04]  /*06b0*/  UISETP.NE.U32.AND UP0, UPT, UR9, 0x2, UPT ;  /* 0x000000020900788c */ /* 0x000fc8000bf05070 */
[----:B------:R-:W-:-:S09]  /*06c0*/  UISETP.NE.AND.EX UP0, UPT, URZ, URZ, UPT, UP0 ;  /* 0x000000ffff00728c */ /* 0x000fd2000bf05300 */
[----:B0-----:R-:W-:Y:S05]  /*06d0*/  BRA.U !UP0, `(.L_x_90) ;  /* 0x0000000108287547 */ /* 0x001fea000b800000 */
[----:B------:R-:W-:Y:S01]  /*06e0*/  VOTEU.ANY UR5, UPT, PT ;  /* 0x0000000000057886 */ /* 0x000fe200038e0100 */
[----:B------:R-:W-:Y:S01]  /*06f0*/  VIADD R11, R12, 0x2 ;  /* 0x000000020c0b7836 */ /* 0x000fe20000000000 */
[----:B------:R-:W-:Y:S02]  /*0700*/  UFLO.U32 UR8, UR5 ;  /* 0x00000005000872bd */ /* 0x000fe400080e0000 */
[----:B------:R-:W0:Y:S01]  /*0710*/  POPC R5, UR5 ;  /* 0x0000000500057d09 */ /* 0x000e220008000000 */
[----:B------:R-:W-:-:S03]  /*0720*/  IMAD.WIDE.U32 R8, R11, UR10, RZ ;  /* 0x0000000a0b087c25 */ /* 0x000fc6000f8e00ff */
[----:B------:R-:W-:Y:S01]  /*0730*/  ISETP.EQ.U32.AND P1, PT, R13, UR8, PT ;  /* 0x000000080d007c0c */ /* 0x000fe2000bf22070 */
[----:B------:R-:W-:Y:S01]  /*0740*/  IMAD R9, R11, UR11, R9 ;  /* 0x0000000b0b097c24 */ /* 0x000fe2000f8e0209 */
[----:B------:R-:W-:-:S04]  /*0750*/  LEA R6, P2, R8, R6, 0x2 ;  /* 0x0000000608067211 */ /* 0x000fc800078410ff */
[----:B------:R-:W-:-:S07]  /*0760*/  LEA.HI.X R7, R8, R7, R9, 0x2, P2 ;  /* 0x0000000708077211 */ /* 0x000fce00010f1409 */
[----:B0-----:R0:W-:Y:S02]  /*0770*/  @P1 REDG.E.ADD.STRONG.GPU desc[UR6][R6.64], R5 ;  /* 0x000000050600198e */ /* 0x0011e4000c12e106 */
.L_x_90:
[----:B------:R-:W-:Y:S05]  /*0780*/  @!P0 BRA `(.L_x_91) ;  /* 0xfffffff800988947 */ /* 0x000fea000383ffff */
[----:B------:R-:W-:Y:S05]  /*0790*/  EXIT ;  /* 0x000000000000794d */ /* 0x000fea0003800000 */
.L_x_87:
[C---:B------:R-:W-:Y:S02]  /*07a0*/  LOP3.LUT R11, R6.reuse, 0xf, RZ, 0xc0, !PT ;  /* 0x0000000f060b7812 */ /* 0x040fe400078ec0ff */
[C---:B------:R-:W-:Y:S02]  /*07b0*/  LOP3.LUT R10, R6.reuse, 0x7, RZ, 0xc0, !PT ;  /* 0x00000007060a7812 */ /* 0x040fe400078ec0ff */
[C---:B------:R-:W-:Y:S02]  /*07c0*/  LOP3.LUT R8, R6.reuse, 0xfffffff0, RZ, 0xc0, !PT ;  /* 0xfffffff006087812 */ /* 0x040fe400078ec0ff */
[----:B------:R-:W-:-:S07]  /*07d0*/  LOP3.LUT R6, R6, 0x3, RZ, 0xc0, !PT ;  /* 0x0000000306067812 */ /* 0x000fce00078ec0ff */
.L_x_99:
[----:B------:R-:W-:Y:S01]  /*07e0*/  IADD3 R4, P0, PT, R17, R18, RZ ;  /* 0x0000001211047210 */ /* 0x000fe20007f1e0ff */
[----:B------:R-:W-:Y:S01]  /*07f0*/  IMAD.MOV.U32 R9, RZ, RZ, RZ ;  /* 0x000000ffff097224 */ /* 0x000fe200078e00ff */
[----:B------:R-:W-:Y:S01]  /*0800*/  IADD3 R18, P1, PT, R18, 0x20, RZ ;  /* 0x0000002012127810 */ /* 0x000fe20007f3e0ff */
[----:B------:R-:W-:Y:S02]  /*0810*/  IMAD.MOV.U32 R7, RZ, RZ, RZ ;  /* 0x000000ffff077224 */ /* 0x000fe400078e00ff */
[----:B------:R-:W-:Y:S01]  /*0820*/  IMAD.X R5, RZ, RZ, R16, P0 ;  /* 0x000000ffff057224 */ /* 0x000fe200000e0610 */
[----:B------:R-:W-:Y:S02]  /*0830*/  ISETP.GE.U32.AND P0, PT, R18, R21, PT ;  /* 0x000000151200720c */ /* 0x000fe40003f06070 */
[----:B------:R-:W-:Y:S02]  /*0840*/  IADD3.X R16, PT, PT, RZ, R16, RZ, P1, !PT ;  /* 0x00000010ff107210 */ /* 0x000fe40000ffe4ff */
[----:B------:R-:W-:-:S02]  /*0850*/  SHF.L.U64.HI R5, R4, 0x2, R5 ;  /* 0x0000000204057819 */ /* 0x000fc40000010205 */
[----:B------:R-:W-:Y:S02]  /*0860*/  ISETP.GE.U32.AND.EX P0, PT, R16, R19, PT, P0 ;  /* 0x000000131000720c */ /* 0x000fe40003f06100 */
[----:B------:R-:W-:-:S11]  /*0870*/  SHF.L.U32 R4, R4, 0x2, RZ ;  /* 0x0000000204047819 */ /* 0x000fd600000006ff */
.L_x_98:
[----:B------:R-:W-:Y:S05]  /*0880*/  YIELD ;  /* 0x0000000000007946 */ /* 0x000fea0003800000 */
[----:B------:R-:W0:Y:S01]  /*0890*/  LDCU.64 UR4, c[0x0][0x380] ;  /* 0x00007000ff0477ac */ /* 0x000e220008000a00 */
[----:B------:R-:W1:Y:S01]  /*08a0*/  LDC R2, c[0x0][0x3b8] ;  /* 0x0000ee00ff027b82 */ /* 0x000e620000000800 */
[----:B0-----:R-:W-:-:S04]  /*08b0*/  IADD3 R12, P1, PT, R4, UR4, RZ ;  /* 0x00000004040c7c10 */ /* 0x001fc8000ff3e0ff */
[----:B------:R-:W-:-:S05]  /*08c0*/  IADD3.X R13, PT, PT, R5, UR5, RZ, P1, !PT ;  /* 0x00000005050d7c10 */ /* 0x000fca0008ffe4ff */
[----:B------:R0:W5:Y:S01]  /*08d0*/  LDG.E R3, desc[UR6][R12.64] ;  /* 0x000000060c037981 */ /* 0x000162000c1e1900 */
[----:B-1----:R-:W-:Y:S01]  /*08e0*/  ISETP.GE.U32.AND P1, PT, R2, 0x10, PT ;  /* 0x000000100200780c */ /* 0x002fe20003f26070 */
[----:B------:R-:W-:Y:S01]  /*08f0*/  IMAD.MOV.U32 R0, RZ, RZ, RZ ;  /* 0x000000ffff007224 */ /* 0x000fe200078e00ff */
[----:B------:R-:W-:Y:S02]  /*0900*/  CS2R R22, SRZ ;  /* 0x0000000000167805 */ /* 0x000fe4000001ff00 */
[----:B------:R-:W-:-:S13]  /*0910*/  ISETP.GE.U32.AND.EX P1, PT, RZ, RZ, PT, P1 ;  /* 0x000000ffff00720c */ /* 0x000fda0003f26110 */
[----:B0-----:R-:W-:Y:S05]  /*0920*/  @!P1 BRA `(.L_x_92) ;  /* 0x0000000000c89947 */ /* 0x001fea0003800000 */
[----:B------:R-:W-:Y:S01]  /*0930*/  IMAD.MOV.U32 R0, RZ, RZ, RZ ;  /* 0x000000ffff007224 */ /* 0x000fe200078e00ff */
[----:B------:R-:W-:Y:S01]  /*0940*/  UMOV UR4, URZ ;  /* 0x000000ff00047c82 */ /* 0x000fe20008000000 */
[----:B------:R-:W-:-:S05]  /*0950*/  UMOV UR5, URZ ;  /* 0x000000ff00057c82 */ /* 0x000fca0008000000 */
.L_x_93:
[----:B------:R-:W0:Y:S01]  /*0960*/  LDC R23, c[0x0][0x3bc] ;  /* 0x0000ef00ff177b82 */ /* 0x000e220000000800 */
[----:B------:R-:W-:-:S07]  /*0970*/  IMAD R14, R7, R2, RZ ;  /* 0x00000002070e7224 */ /* 0x000fce00078e02ff */
[----:B------:R-:W1:Y:S01]  /*0980*/  LDC.64 R12, c[0x0][0x3b0] ;  /* 0x0000ec00ff0c7b82 */ /* 0x000e620000000a00 */
[C---:B0-----:R-:W-:Y:S02]  /*0990*/  IMAD R23, R9.reuse, R23, R14 ;  /* 0x0000001709177224 */ /* 0x041fe400078e020e */
[----:B------:R-:W-:-:S05]  /*09a0*/  IMAD.WIDE.U32 R14, R9, R2, UR4 ;  /* 0x00000004090e7e25 */ /* 0x000fca000f8e0002 */
[----:B------:R-:W-:Y:S02]  /*09b0*/  IADD3 R15, PT, PT, R15, R23, RZ ;  /* 0x000000170f0f7210 */ /* 0x000fe40007ffe0ff */
[----:B-1----:R-:W-:-:S04]  /*09c0*/  LEA R12, P1, R14, R12, 0x2 ;  /* 0x0000000c0e0c7211 */ /* 0x002fc800078210ff */
        /* <DEDUP_REMOVED lines=12> */
[----:B------:R-:W3:Y:S01]  /*0a90*/  LDG.E R0, desc[UR6][R12.64+0x24] ;  /* 0x000024060c007981 */ /* 0x000ee2000c1e1900 */
[----:B----4-:R-:W-:-:S03]  /*0aa0*/  IMAD R23, R3, R24, R23 ;  /* 0x0000001803177224 */ /* 0x010fc600078e0217 */
[----:B------:R-:W4:Y:S01]  /*0ab0*/  LDG.E R24, desc[UR6][R12.64+0x28] ;  /* 0x000028060c187981 */ /* 0x000f22000c1e1900 */
[----:B------:R-:W-:-:S03]  /*0ac0*/  IMAD R23, R3, R15, R23 ;  /* 0x0000000f03177224 */ /* 0x000fc600078e0217 */
[----:B------:R-:W4:Y:S01]  /*0ad0*/  LDG.E R15, desc[UR6][R12.64+0x2c] ;  /* 0x00002c060c0f7981 */ /* 0x000f22000c1e1900 */
[----:B------:R-:W-:-:S03]  /*0ae0*/  IMAD R23, R3, R28, R23 ;  /* 0x0000001c03177224 */ /* 0x000fc600078e0217 */
[----:B------:R-:W4:Y:S01]  /*0af0*/  LDG.E R28, desc[UR6][R12.64+0x30] ;  /* 0x000030060c1c7981 */ /* 0x000f22000c1e1900 */
[----:B------:R-:W-:-:S03]  /*0b00*/  IMAD R23, R3, R26, R23 ;  /* 0x0000001a03177224 */ /* 0x000fc600078e0217 */
[----:B------:R-:W4:Y:S01]  /*0b10*/  LDG.E R26, desc[UR6][R12.64+0x34] ;  /* 0x000034060c1a7981 */ /* 0x000f22000c1e1900 */
[----:B------:R-:W-:-:S03]  /*0b20*/  IMAD R25, R3, R20, R23 ;  /* 0x0000001403197224 */ /* 0x000fc600078e0217 */
[----:B------:R-:W4:Y:S04]  /*0b30*/  LDG.E R20, desc[UR6][R12.64+0x38] ;  /* 0x000038060c147981 */ /* 0x000f28000c1e1900 */
[----:B------:R-:W4:Y:S01]  /*0b40*/  LDG.E R23, desc[UR6][R12.64+0x3c] ;  /* 0x00003c060c177981 */ /* 0x000f22000c1e1900 */
[----:B------:R-:W-:Y:S01]  /*0b50*/  IMAD R14, R3, R14, R25 ;  /* 0x0000000e030e7224 */ /* 0x000fe200078e0219 */
[----:B------:R-:W-:-:S04]  /*0b60*/  UIADD3 UR4, UP0, UPT, UR4, 0x10, URZ ;  /* 0x0000001004047890 */ /* 0x000fc8000ff1e0ff */
[----:B------:R-:W-:Y:S02]  /*0b70*/  UIADD3.X UR5, UPT, UPT, URZ, UR5, URZ, UP0, !UPT ;  /* 0x00000005ff057290 */ /* 0x000fe400087fe4ff */
[----:B------:R-:W-:-:S04]  /*0b80*/  ISETP.NE.U32.AND P1, PT, R8, UR4, PT ;  /* 0x0000000408007c0c */ /* 0x000fc8000bf25070 */
[----:B------:R-:W-:Y:S01]  /*0b90*/  ISETP.NE.AND.EX P1, PT, RZ, UR5, PT, P1 ;  /* 0x00000005ff007c0c */ /* 0x000fe2000bf25310 */
[----:B--2---:R-:W-:-:S04]  /*0ba0*/  IMAD R14, R3, R22, R14 ;  /* 0x00000016030e7224 */ /* 0x004fc800078e020e */
[----:B---3--:R-:W-:-:S04]  /*0bb0*/  IMAD R0, R3, R0, R14 ;  /* 0x0000000003007224 */ /* 0x008fc800078e020e */
[----:B----4-:R-:W-:-:S04]  /*0bc0*/  IMAD R0, R3, R24, R0 ;  /* 0x0000001803007224 */ /* 0x010fc800078e0200 */
[----:B------:R-:W-:-:S04]  /*0bd0*/  IMAD R0, R3, R15, R0 ;  /* 0x0000000f03007224 */ /* 0x000fc800078e0200 */
[----:B------:R-:W-:-:S04]  /*0be0*/  IMAD R0, R3, R28, R0 ;  /* 0x0000001c03007224 */ /* 0x000fc800078e0200 */
[----:B------:R-:W-:-:S04]  /*0bf0*/  IMAD R0, R3, R26, R0 ;  /* 0x0000001a03007224 */ /* 0x000fc800078e0200 */
[----:B------:R-:W-:-:S04]  /*0c00*/  IMAD R0, R3, R20, R0 ;  /* 0x0000001403007224 */ /* 0x000fc800078e0200 */
[----:B------:R-:W-:Y:S01]  /*0c10*/  IMAD R0, R3, R23, R0 ;  /* 0x0000001703007224 */ /* 0x000fe200078e0200 */
[----:B------:R-:W-:Y:S06]  /*0c20*/  @P1 BRA `(.L_x_93) ;  /* 0xfffffffc004c1947 */ /* 0x000fec000383ffff */
[----:B------:R-:W-:Y:S02]  /*0c30*/  IMAD.MOV.U32 R22, RZ, RZ, R8 ;  /* 0x000000ffff167224 */ /* 0x000fe400078e0008 */
[----:B------:R-:W-:-:S07]  /*0c40*/  IMAD.MOV.U32 R23, RZ, RZ, RZ ;  /* 0x000000ffff177224 */ /* 0x000fce00078e00ff */
.L_x_92:
[----:B------:R-:W-:-:S04]  /*0c50*/  ISETP.NE.U32.AND P1, PT, R11, RZ, PT ;  /* 0x000000ff0b00720c */ /* 0x000fc80003f25070 */
[----:B------:R-:W-:-:S13]  /*0c60*/  ISETP.NE.AND.EX P1, PT, RZ, RZ, PT, P1 ;  /* 0x000000ffff00720c */ /* 0x000fda0003f25310 */
[----:B------:R-:W-:Y:S05]  /*0c70*/  @!P1 BRA `(.L_x_94) ;  /* 0x0000000400389947 */ /* 0x000fea0003800000 */
[----:B------:R-:W-:-:S04]  /*0c80*/  IADD3 R12, P1, PT, R11, -0x1, RZ ;  /* 0xffffffff0b0c7810 */ /* 0x000fc80007f3e0ff */
[----:B------:R-:W-:Y:S02]  /*0c90*/  ISETP.GE.U32.AND P2, PT, R12, 0x7, PT ;  /* 0x000000070c00780c */ /* 0x000fe40003f46070 */
[----:B------:R-:W-:Y:S02]  /*0ca0*/  IADD3.X R12, PT, PT, RZ, -0x1, RZ, P1, !PT ;  /* 0xffffffffff0c7810 */ /* 0x000fe40000ffe4ff */
[----:B------:R-:W-:Y:S02]  /*0cb0*/  ISETP.NE.U32.AND P1, PT, R10, RZ, PT ;  /* 0x000000ff0a00720c */ /* 0x000fe40003f25070 */
[----:B------:R-:W-:Y:S02]  /*0cc0*/  ISETP.GE.U32.AND.EX P2, PT, R12, RZ, PT, P2 ;  /* 0x000000ff0c00720c */ /* 0x000fe40003f46120 */
[----:B------:R-:W-:-:S11]  /*0cd0*/  ISETP.NE.AND.EX P1, PT, RZ, RZ, PT, P1 ;  /* 0x000000ffff00720c */ /* 0x000fd60003f25310 */
[----:B------:R-:W-:Y:S05]  /*0ce0*/  @!P2 BRA `(.L_x_95) ;  /* 0x000000000068a947 */ /* 0x000fea0003800000 */
[----:B------:R-:W0:Y:S01]  /*0cf0*/  LDC R15, c[0x0][0x3bc] ;  /* 0x0000ef00ff0f7b82 */ /* 0x000e220000000800 */
[----:B------:R-:W-:-:S07]  /*0d00*/  IMAD R14, R7, R2, RZ ;  /* 0x00000002070e7224 */ /* 0x000fce00078e02ff */
[----:B------:R-:W1:Y:S01]  /*0d10*/  LDC.64 R12, c[0x0][0x3b0] ;  /* 0x0000ec00ff0c7b82 */ /* 0x000e620000000a00 */
[C---:B0-----:R-:W-:Y:S02]  /*0d20*/  IMAD R25, R9.reuse, R15, R14 ;  /* 0x0000000f09197224 */ /* 0x041fe400078e020e */
[----:B------:R-:W-:-:S04]  /*0d30*/  IMAD.WIDE.U32 R14, R9, R2, R22 ;  /* 0x00000002090e7225 */ /* 0x000fc800078e0016 */
[----:B------:R-:W-:Y:S01]  /*0d40*/  IMAD.IADD R15, R25, 0x1, R15 ;  /* 0x00000001190f7824 */ /* 0x000fe200078e020f */
        /* <DEDUP_REMOVED lines=8> */
[----:B------:R-:W4:Y:S01]  /*0dd0*/  LDG.E R28, desc[UR6][R12.64+0x1c] ;  /* 0x00001c060c1c7981 */ /* 0x000f22000c1e1900 */
[----:B--2--5:R-:W-:-:S03]  /*0de0*/  IMAD R15, R3, R15, R0 ;  /* 0x0000000f030f7224 */ /* 0x024fc600078e0200 */
[----:B------:R-:W2:Y:S01]  /*0df0*/  LDG.E R0, desc[UR6][R12.64+0x18] ;  /* 0x000018060c007981 */ /* 0x000ea2000c1e1900 */
[----:B---3--:R-:W-:-:S04]  /*0e00*/  IMAD R15, R3, R25, R15 ;  /* 0x00000019030f7224 */ /* 0x008fc800078e020f */
[----:B----4-:R-:W-:-:S04]  /*0e10*/  IMAD R15, R3, R26, R15 ;  /* 0x0000001a030f7224 */ /* 0x010fc800078e020f */
[----:B------:R-:W-:-:S04]  /*0e20*/  IMAD R15, R3, R24, R15 ;  /* 0x00000018030f7224 */ /* 0x000fc800078e020f */
[----:B------:R-:W-:Y:S01]  /*0e30*/  IMAD R15, R3, R20, R15 ;  /* 0x00000014030f7224 */ /* 0x000fe200078e020f */
[----:B------:R-:W-:-:S03]  /*0e40*/  IADD3 R22, P2, PT, R22, 0x8, RZ ;  /* 0x0000000816167810 */ /* 0x000fc60007f5e0ff */
[C---:B------:R-:W-:Y:S02]  /*0e50*/  IMAD R14, R3.reuse, R14, R15 ;  /* 0x0000000e030e7224 */ /* 0x040fe400078e020f */
[----:B------:R-:W-:Y:S02]  /*0e60*/  IMAD.X R23, RZ, RZ, R23, P2 ;  /* 0x000000ffff177224 */ /* 0x000fe400010e0617 */
[----:B--2---:R-:W-:-:S04]  /*0e70*/  IMAD R0, R3, R0, R14 ;  /* 0x0000000003007224 */ /* 0x004fc800078e020e */
[----:B------:R-:W-:-:S07]  /*0e80*/  IMAD R0, R3, R28, R0 ;  /* 0x0000001c03007224 */ /* 0x000fce00078e0200 */
.L_x_95:
[----:B------:R-:W-:Y:S05]  /*0e90*/  @!P1 BRA `(.L_x_94) ;  /* 0x0000000000b09947 */ /* 0x000fea0003800000 */
[----:B------:R-:W-:-:S04]  /*0ea0*/  IADD3 R12, P2, PT, R10, -0x1, RZ ;  /* 0xffffffff0a0c7810 */ /* 0x000fc80007f5e0ff */
[----:B------:R-:W-:Y:S02]  /*0eb0*/  ISETP.GE.U32.AND P1, PT, R12, 0x3, PT ;  /* 0x000000030c00780c */ /* 0x000fe40003f26070 */
[----:B------:R-:W-:-:S04]  /*0ec0*/  IADD3.X R12, PT, PT, RZ, -0x1, RZ, P2, !PT ;  /* 0xffffffffff0c7810 */ /* 0x000fc800017fe4ff */
[----:B------:R-:W-:-:S13]  /*0ed0*/  ISETP.GE.U32.AND.EX P1, PT, R12, RZ, PT, P1 ;  /* 0x000000ff0c00720c */ /* 0x000fda0003f26110 */
[----:B------:R-:W0:Y:S01]  /*0ee0*/  @P1 LDC R15, c[0x0][0x3bc] ;  /* 0x0000ef00ff0f1b82 */ /* 0x000e220000000800 */
[----:B------:R-:W-:-:S07]  /*0ef0*/  @P1 IMAD R14, R7, R2, RZ ;  /* 0x00000002070e1224 */ /* 0x000fce00078e02ff */
[----:B------:R-:W1:Y:S01]  /*0f00*/  @P1 LDC.64 R12, c[0x0][0x3b0] ;  /* 0x0000ec00ff0c1b82 */ /* 0x000e620000000a00 */
[C---:B0-----:R-:W-:Y:S02]  /*0f10*/  @P1 IMAD R25, R9.reuse, R15, R14 ;  /* 0x0000000f09191224 */ /* 0x041fe400078e020e */
[----:B------:R-:W-:-:S04]  /*0f20*/  @P1 IMAD.WIDE.U32 R14, R9, R2, R22 ;  /* 0x00000002090e1225 */ /* 0x000fc800078e0016 */
[----:B------:R-:W-:Y:S01]  /*0f30*/  @P1 IMAD.IADD R25, R25, 0x1, R15 ;  /* 0x0000000119191824 */ /* 0x000fe200078e020f */
[----:B-1----:R-:W-:-:S04]  /*0f40*/  @P1 LEA R12, P2, R14, R12, 0x2 ;  /* 0x0000000c0e0c1211 */ /* 0x002fc800078410ff */
        /* <DEDUP_REMOVED lines=14> */
[----:B------:R-:W0:Y:S01]  /*1030*/  LDC R15, c[0x0][0x3bc] ;  /* 0x0000ef00ff0f7b82 */ /* 0x000e220000000800 */
[-C--:B------:R-:W-:Y:S02]  /*1040*/  IMAD R14, R7, R2.reuse, RZ ;  /* 0x00000002070e7224 */ /* 0x080fe400078e02ff */
[----:B------:R-:W-:-:S05]  /*1050*/  IMAD.WIDE.U32 R22, R9, R2, R22 ;  /* 0x0000000209167225 */ /* 0x000fca00078e0016 */
[----:B------:R-:W1:Y:S01]  /*1060*/  LDC.64 R12, c[0x0][0x3b0] ;  /* 0x0000ec00ff0c7b82 */ /* 0x000e620000000a00 */
[----:B0-----:R-:W-:-:S05]  /*1070*/  IMAD R15, R9, R15, R14 ;  /* 0x0000000f090f7224 */ /* 0x001fca00078e020e */
[----:B------:R-:W-:Y:S02]  /*1080*/  IADD3 R2, PT, PT, R15, R23, RZ ;  /* 0x000000170f027210 */ /* 0x000fe40007ffe0ff */
[----:B-1----:R-:W-:-:S04]  /*1090*/  LEA R12, P1, R22, R12, 0x2 ;  /* 0x0000000c160c7211 */ /* 0x002fc800078210ff */
        /* <DEDUP_REMOVED lines=12> */
.L_x_94:
        /* <DEDUP_REMOVED lines=8> */
[----:B-----5:R0:W1:Y:S02]  /*11e0*/  F2I.FTZ.U32.TRUNC.NTZ R3, R2 ;  /* 0x0000000200037305 */ /* 0x020064000021f000 */
[----:B0-----:R-:W-:Y:S02]  /*11f0*/  HFMA2 R2, -RZ, RZ, 0, 0 ;  /* 0x00000000ff027431 */ /* 0x001fe400000001ff */
[----:B-1----:R-:W-:-:S04]  /*1200*/  IMAD.MOV R13, RZ, RZ, -R3 ;  /* 0x000000ffff0d7224 */ /* 0x002fc800078e0a03 */
[----:B------:R-:W-:-:S04]  /*1210*/  IMAD R13, R13, UR4, RZ ;  /* 0x000000040d0d7c24 */ /* 0x000fc8000f8e02ff */
[----:B------:R-:W-:-:S06]  /*1220*/  IMAD.HI.U32 R3, R3, R13, R2 ;  /* 0x0000000d03037227 */ /* 0x000fcc00078e0002 */
[----:B------:R-:W-:-:S04]  /*1230*/  IMAD.HI.U32 R3, R3, R0, RZ ;  /* 0x0000000003037227 */ /* 0x000fc800078e00ff */
[----:B------:R-:W-:-:S04]  /*1240*/  IMAD.MOV R3, RZ, RZ, -R3 ;  /* 0x000000ffff037224 */ /* 0x000fc800078e0a03 */
[----:B------:R-:W-:Y:S02]  /*1250*/  IMAD R0, R3, UR4, R0 ;  /* 0x0000000403007c24 */ /* 0x000fe4000f8e0200 */
[----:B------:R-:W-:-:S03]  /*1260*/  IMAD.MOV.U32 R3, RZ, RZ, RZ ;  /* 0x000000ffff037224 */ /* 0x000fc600078e00ff */
[----:B------:R-:W-:-:S13]  /*1270*/  ISETP.GE.U32.AND P1, PT, R0, UR4, PT ;  /* 0x0000000400007c0c */ /* 0x000fda000bf26070 */
[----:B------:R-:W-:-:S05]  /*1280*/  @P1 VIADD R0, R0, -UR4 ;  /* 0x8000000400001c36 */ /* 0x000fca0008000000 */
[----:B------:R-:W-:-:S13]  /*1290*/  ISETP.GE.U32.AND P1, PT, R0, UR4, PT ;  /* 0x0000000400007c0c */ /* 0x000fda000bf26070 */
[----:B------:R-:W-:Y:S02]  /*12a0*/  @P1 IADD3 R0, PT, PT, R0, -UR4, RZ ;  /* 0x8000000400001c10 */ /* 0x000fe4000fffe0ff */
[----:B------:R-:W-:-:S05]  /*12b0*/  @!P2 LOP3.LUT R0, RZ, UR4, RZ, 0x33, !PT ;  /* 0x00000004ff00ac12 */ /* 0x000fca000f8e33ff */
[----:B------:R-:W-:Y:S01]  /*12c0*/  IMAD.MOV.U32 R2, RZ, RZ, R0 ;  /* 0x000000ffff027224 */ /* 0x000fe200078e0000 */
[----:B------:R-:W-:Y:S06]  /*12d0*/  BRA `(.L_x_97) ;  /* 0x0000000000107947 */ /* 0x000fec0003800000 */
.L_x_96:
[----:B------:R-:W-:-:S07]  /*12e0*/  MOV R20, 0x1300 ;  /* 0x0000130000147802 */ /* 0x000fce0000000f00 */
[----:B-----5:R-:W-:Y:S05]  /*12f0*/  CALL.REL.NOINC `($__internal_2_$__cuda_sm20_rem_u64) ;  /* 0x0000000000547944 */ /* 0x020fea0003c00000 */
[----:B------:R-:W-:Y:S01]  /*1300*/  MOV R2, R0 ;  /* 0x0000000000027202 */ /* 0x000fe20000000f00 */
[----:B------:R-:W-:-:S07]  /*1310*/  IMAD.MOV.U32 R3, RZ, RZ, R13 ;  /* 0x000000ffff037224 */ /* 0x000fce00078e000d */
.L_x_97:
[----:B------:R-:W0:Y:S01]  /*1320*/  LDCU.128 UR8, c[0x0][0x3a0] ;  /* 0x00007400ff0877ac */ /* 0x000e220008000c00 */
[----:B------:R-:W-:Y:S01]  /*1330*/  MOV R13, R3 ;  /* 0x00000003000d7202 */ /* 0x000fe20000000f00 */
[----:B------:R-:W-:Y:S01]  /*1340*/  IMAD.MOV.U32 R12, RZ, RZ, R2 ;  /* 0x000000ffff0c7224 */ /* 0x000fe200078e0002 */
[----:B------:R-:W1:Y:S01]  /*1350*/  LDCU.64 UR4, c[0x0][0x398] ;  /* 0x00007300ff0477ac */ /* 0x000e620008000a00 */
[----:B0-----:R-:W-:Y:S02]  /*1360*/  IMAD R0, R7, UR10, RZ ;  /* 0x0000000a07007c24 */ /* 0x001fe4000f8e02ff */
[----:B------:R-:W-:-:S04]  /*1370*/  IMAD.WIDE.U32 R12, R9, UR10, R12 ;  /* 0x0000000a090c7c25 */ /* 0x000fc8000f8e000c */
[----:B------:R-:W-:Y:S01]  /*1380*/  IMAD R3, R9, UR11, R0 ;  /* 0x0000000b09037c24 */ /* 0x000fe2000f8e0200 */
[----:B-1----:R-:W-:-:S03]  /*1390*/  LEA R2, P1, R12, UR4, 0x2 ;  /* 0x000000040c027c11 */ /* 0x002fc6000f8210ff */
[----:B------:R-:W-:Y:S01]  /*13a0*/  IMAD.IADD R3, R13, 0x1, R3 ;  /* 0x000000010d037824 */ /* 0x000fe200078e0203 */
[----:B------:R-:W-:Y:S01]  /*13b0*/  IADD3 R9, P2, PT, R9, 0x1, RZ ;  /* 0x0000000109097810 */ /* 0x000fe20007f5e0ff */
[----:B------:R-:W-:-:S03]  /*13c0*/  IMAD.MOV.U32 R13, RZ, RZ, 0x1 ;  /* 0x00000001ff0d7424 */ /* 0x000fc600078e00ff */
[----:B------:R-:W-:Y:S02]  /*13d0*/  LEA.HI.X R3, R12, UR5, R3, 0x2, P1 ;  /* 0x000000050c037c11 */ /* 0x000fe400088f1403 */
[----:B------:R-:W-:Y:S02]  /*13e0*/  ISETP.GE.U32.AND P1, PT, R9, UR8, PT ;  /* 0x0000000809007c0c */ /* 0x000fe4000bf26070 */
[----:B------:R-:W-:Y:S01]  /*13f0*/  IADD3.X R7, PT, PT, RZ, R7, RZ, P2, !PT ;  /* 0x00000007ff077210 */ /* 0x000fe200017fe4ff */
[----:B------:R0:W-:Y:S03]  /*1400*/  REDG.E.ADD.STRONG.GPU desc[UR6][R2.64], R13 ;  /* 0x0000000d0200798e */ /* 0x0001e6000c12e106 */
[----:B------:R-:W-:-:S13]  /*1410*/  ISETP.GE.U32.AND.EX P1, PT, R7, UR9, PT, P1 ;  /* 0x0000000907007c0c */ /* 0x000fda000bf26110 */
[----:B0-----:R-:W-:Y:S05]  /*1420*/  @!P1 BRA `(.L_x_98) ;  /* 0xfffffff400149947 */ /* 0x001fea000383ffff */
[----:B------:R-:W-:Y:S05]  /*1430*/  @!P0 BRA `(.L_x_99) ;  /* 0xfffffff000e88947 */ /* 0x000fea000383ffff */
[----:B------:R-:W-:Y:S05]  /*1440*/  EXIT ;  /* 0x000000000000794d */ /* 0x000fea0003800000 */
        .weak           $__internal_2_$__cuda_sm20_rem_u64
        .type           $__internal_2_$__cuda_sm20_rem_u64,@function
        .size           $__internal_2_$__cuda_sm20_rem_u64,(.L_x_117 - $__internal_2_$__cuda_sm20_rem_u64)
$__internal_2_$__cuda_sm20_rem_u64:
[----:B------:R-:W0:Y:S01]  /*1450*/  LDCU.64 UR4, c[0x0][0x3a8] ;  /* 0x00007500ff0477ac */ /* 0x000e220008000a00 */
[----:B------:R-:W1:Y:S01]  /*1460*/  LDC.64 R2, c[0x0][0x3a8] ;  /* 0x0000ea00ff027b82 */ /* 0x000e620000000a00 */
[----:B0-----:R-:W0:Y:S08]  /*1470*/  I2F.U64.RP R22, UR4 ;  /* 0x0000000400167d12 */ /* 0x001e300008309000 */
[----:B0-----:R-:W0:Y:S02]  /*1480*/  MUFU.RCP R22, R22 ;  /* 0x0000001600167308 */ /* 0x001e240000001000 */
[----:B0-----:R-:W-:-:S06]  /*1490*/  VIADD R14, R22, 0x1ffffffe ;  /* 0x1ffffffe160e7836 */ /* 0x001fcc0000000000 */
[----:B------:R-:W1:Y:S02]  /*14a0*/  F2I.U64.TRUNC R14, R14 ;  /* 0x0000000e000e7311 */ /* 0x000e64000020d800 */
[----:B-1----:R-:W-:-:S04]  /*14b0*/  IMAD.WIDE.U32 R12, R14, R2, RZ ;  /* 0x000000020e0c7225 */ /* 0x002fc800078e00ff */
[----:B------:R-:W-:Y:S01]  /*14c0*/  IMAD R13, R14, R3, R13 ;  /* 0x000000030e0d7224 */ /* 0x000fe200078e020d */
[----:B------:R-:W-:-:S03]  /*14d0*/  IADD3 R23, P1, PT, RZ, -R12, RZ ;  /* 0x8000000cff177210 */ /* 0x000fc60007f3e0ff */
[----:B------:R-:W-:Y:S02]  /*14e0*/  IMAD R13, R15, R2, R13 ;  /* 0x000000020f0d7224 */ /* 0x000fe400078e020d */
[----:B------:R-:W-:-:S04]  /*14f0*/  IMAD.HI.U32 R12, R14, R23, RZ ;  /* 0x000000170e0c7227 */ /* 0x000fc800078e00ff */
[----:B------:R-:W-:Y:S01]  /*1500*/  IMAD.X R25, RZ, RZ, ~R13, P1 ;  /* 0x000000ffff197224 */ /* 0x000fe200008e0e0d */
[----:B------:R-:W-:-:S03]  /*1510*/  MOV R13, R14 ;  /* 0x0000000e000d7202 */ /* 0x000fc60000000f00 */
[-C--:B------:R-:W-:Y:S02]  /*1520*/  IMAD R27, R15, R25.reuse, RZ ;  /* 0x000000190f1b7224 */ /* 0x080fe400078e02ff */
[----:B------:R-:W-:-:S04]  /*1530*/  IMAD.WIDE.U32 R12, P1, R14, R25, R12 ;  /* 0x000000190e0c7225 */ /* 0x000fc8000782000c */
[----:B------:R-:W-:-:S04]  /*1540*/  IMAD.HI.U32 R12, P2, R15, R23, R12 ;  /* 0x000000170f0c7227 */ /* 0x000fc8000784000c */
[----:B------:R-:W-:Y:S01]  /*1550*/  IMAD.HI.U32 R23, R15, R25, RZ ;  /* 0x000000190f177227 */ /* 0x000fe200078e00ff */
[----:B------:R-:W-:-:S03]  /*1560*/  IADD3 R13, P3, PT, R27, R12, RZ ;  /* 0x0000000c1b0d7210 */ /* 0x000fc60007f7e0ff */
[----:B------:R-:W-:Y:S02]  /*1570*/  IMAD.X R23, R23, 0x1, R15, P1 ;  /* 0x0000000117177824 */ /* 0x000fe400008e060f */
[----:B------:R-:W-:-:S03]  /*1580*/  IMAD.WIDE.U32 R14, R13, R2, RZ ;  /* 0x000000020d0e7225 */ /* 0x000fc600078e00ff */
[----:B------:R-:W-:Y:S01]  /*1590*/  IADD3.X R23, PT, PT, RZ, RZ, R23, P3, P2 ;  /* 0x000000ffff177210 */ /* 0x000fe20001fe4417 */
[----:B------:R-:W-:Y:S01]  /*15a0*/  IMAD R12, R13, R3, R15 ;  /* 0x000000030d0c7224 */ /* 0x000fe200078e020f */
[----:B------:R-:W-:-:S03]  /*15b0*/  IADD3 R15, P1, PT, RZ, -R14, RZ ;  /* 0x8000000eff0f7210 */ /* 0x000fc60007f3e0ff */
[----:B------:R-:W-:Y:S02]  /*15c0*/  IMAD R14, R23, R2, R12 ;  /* 0x00000002170e7224 */ /* 0x000fe400078e020c */
        /* <DEDUP_REMOVED lines=11> */
[----:B------:R-:W-:-:S04]  /*1680*/  IMAD.WIDE.U32 R12, RZ, R15, R12 ;  /* 0x0000000fff0c7225 */ /* 0x000fc800078e000c */
[----:B------:R-:W-:-:S04]  /*1690*/  IMAD.HI.U32 R12, P1, R23, R0, R12 ;  /* 0x00000000170c7227 */ /* 0x000fc8000782000c */
[----:B------:R-:W-:Y:S01]  /*16a0*/  IMAD.X R14, RZ, RZ, RZ, P1 ;  /* 0x000000ffff0e7224 */ /* 0x000fe200008e06ff */
[----:B------:R-:W-:-:S04]  /*16b0*/  IADD3 R15, P2, PT, RZ, R12, RZ ;  /* 0x0000000cff0f7210 */ /* 0x000fc80007f5e0ff */
[----:B------:R-:W-:Y:S01]  /*16c0*/  IADD3.X R23, PT, PT, RZ, R14, RZ, P2, !PT ;  /* 0x0000000eff177210 */ /* 0x000fe200017fe4ff */
[----:B------:R-:W-:-:S04]  /*16d0*/  IMAD.WIDE.U32 R12, R15, R2, RZ ;  /* 0x000000020f0c7225 */ /* 0x000fc800078e00ff */
[----:B------:R-:W-:Y:S01]  /*16e0*/  IMAD R15, R15, R3, R13 ;  /* 0x000000030f0f7224 */ /* 0x000fe200078e020d */
[----:B------:R-:W-:-:S03]  /*16f0*/  IADD3 R13, P2, PT, -R12, R0, RZ ;  /* 0x000000000c0d7210 */ /* 0x000fc60007f5e1ff */
[-C--:B------:R-:W-:Y:S01]  /*1700*/  IMAD R15, R23, R2.reuse, R15 ;  /* 0x00000002170f7224 */ /* 0x080fe200078e020f */
[----:B------:R-:W-:-:S03]  /*1710*/  ISETP.GE.U32.AND P1, PT, R13, R2, PT ;  /* 0x000000020d00720c */ /* 0x000fc60003f26070 */
[----:B------:R-:W-:Y:S01]  /*1720*/  IMAD.X R0, RZ, RZ, ~R15, P2 ;  /* 0x000000ffff007224 */ /* 0x000fe200010e0e0f */
[----:B------:R-:W-:-:S04]  /*1730*/  IADD3 R15, P2, PT, R13, -R2, RZ ;  /* 0x800000020d0f7210 */ /* 0x000fc80007f5e0ff */
[C---:B------:R-:W-:Y:S01]  /*1740*/  ISETP.GE.U32.AND.EX P1, PT, R0.reuse, R3, PT, P1 ;  /* 0x000000030000720c */ /* 0x040fe20003f26110 */
[----:B------:R-:W-:Y:S01]  /*1750*/  IMAD.X R12, R0, 0x1, ~R3, P2 ;  /* 0x00000001000c7824 */ /* 0x000fe200010e0e03 */
[----:B------:R-:W-:Y:S02]  /*1760*/  ISETP.NE.U32.AND P2, PT, R2, RZ, PT ;  /* 0x000000ff0200720c */ /* 0x000fe40003f45070 */
[----:B------:R-:W-:Y:S02]  /*1770*/  SEL R15, R15, R13, P1 ;  /* 0x0000000d0f0f7207 */ /* 0x000fe40000800000 */
[----:B------:R-:W-:Y:S02]  /*1780*/  SEL R12, R12, R0, P1 ;  /* 0x000000000c0c7207 */ /* 0x000fe40000800000 */
[CC--:B------:R-:W-:Y:S02]  /*1790*/  ISETP.GE.U32.AND P1, PT, R15.reuse, R2.reuse, PT ;  /* 0x000000020f00720c */ /* 0x0c0fe40003f26070 */
[----:B------:R-:W-:Y:S01]  /*17a0*/  IADD3 R0, P3, PT, R15, -R2, RZ ;  /* 0x800000020f007210 */ /* 0x000fe20007f7e0ff */
[----:B------:R-:W-:Y:S01]  /*17b0*/  IMAD.MOV.U32 R2, RZ, RZ, R20 ;  /* 0x000000ffff027224 */ /* 0x000fe200078e0014 */
[----:B------:R-:W-:-:S02]  /*17c0*/  ISETP.GE.U32.AND.EX P1, PT, R12, R3, PT, P1 ;  /* 0x000000030c00720c */ /* 0x000fc40003f26110 */
[----:B------:R-:W-:Y:S02]  /*17d0*/  IADD3.X R13, PT, PT, R12, ~R3, RZ, P3, !PT ;  /* 0x800000030c0d7210 */ /* 0x000fe40001ffe4ff */
[----:B------:R-:W-:Y:S01]  /*17e0*/  ISETP.NE.AND.EX P2, PT, R3, RZ, PT, P2 ;  /* 0x000000ff0300720c */ /* 0x000fe20003f45320 */
[----:B------:R-:W-:Y:S01]  /*17f0*/  HFMA2 R3, -RZ, RZ, 0, 0 ;  /* 0x00000000ff037431 */ /* 0x000fe200000001ff */
[----:B------:R-:W-:Y:S02]  /*1800*/  SEL R0, R0, R15, P1 ;  /* 0x0000000f00007207 */ /* 0x000fe40000800000 */
[----:B------:R-:W-:Y:S02]  /*1810*/  SEL R13, R13, R12, P1 ;  /* 0x0000000c0d0d7207 */ /* 0x000fe40000800000 */
[----:B------:R-:W-:Y:S02]  /*1820*/  SEL R0, R0, 0xffffffff, P2 ;  /* 0xffffffff00007807 */ /* 0x000fe40001000000 */
[----:B------:R-:W-:Y:S01]  /*1830*/  SEL R13, R13, 0xffffffff, P2 ;  /* 0xffffffff0d0d7807 */ /* 0x000fe20001000000 */
[----:B------:R-:W-:Y:S06]  /*1840*/  RET.REL.NODEC R2 `(_Z7insert2PjmmS_mmS_mPv) ;  /* 0xffffffe402ec7950 */ /* 0x000fec0003c3ffff */
.L_x_100:
        /* <DEDUP_REMOVED lines=11> */
.L_x_117:


//--------------------- .text._Z6insertPjmmS_mmS_mPv --------------------------
	.section	.text._Z6insertPjmmS_mmS_mPv,"ax",@progbits
	.align	128
        .global         _Z6insertPjmmS_mmS_mPv
        .type           _Z6insertPjmmS_mmS_mPv,@function
        .size           _Z6insertPjmmS_mmS_mPv,(.L_x_118 - _Z6insertPjmmS_mmS_mPv)
        .other          _Z6insertPjmmS_mmS_mPv,@"STO_CUDA_ENTRY STV_DEFAULT"
_Z6insertPjmmS_mmS_mPv:
.text._Z6insertPjmmS_mmS_mPv:
        /* <DEDUP_REMOVED lines=24> */
[----:B------:R-:W-:Y:S02]  /*0180*/  IMAD.MOV.U32 R3, RZ, RZ, R4 ;  /* 0x000000ffff037224 */ /* 0x000fe400078e0004 */
[----:B------:R-:W-:Y:S01]  /*0190*/  IMAD.MOV.U32 R5, RZ, RZ, R7 ;  /* 0x000000ffff057224 */ /* 0x000fe200078e0007 */
        /* <DEDUP_REMOVED lines=9> */
.L_x_105:
        /* <DEDUP_REMOVED lines=18> */
.L_x_103:
        /* <DEDUP_REMOVED lines=28> */
.L_x_102:
        /* <DEDUP_REMOVED lines=43> */
.L_x_104:
[----:B------:R-:W-:Y:S05]  /*07c0*/  @!P0 BRA `(.L_x_105) ;  /* 0xfffffff800988947 */ /* 0x000fea000383ffff */
[----:B------:R-:W-:Y:S05]  /*07d0*/  EXIT ;  /* 0x000000000000794d */ /* 0x000fea0003800000 */
.L_x_101:
[C---:B------:R-:W-:Y:S02]  /*07e0*/  LOP3.LUT R4, R8.reuse, 0xf, RZ, 0xc0, !PT ;  /* 0x0000000f08047812 */ /* 0x040fe400078ec0ff */
[C---:B------:R-:W-:Y:S02]  /*07f0*/  LOP3.LUT R6, R8.reuse, 0x7, RZ, 0xc0, !PT ;  /* 0x0000000708067812 */ /* 0x040fe400078ec0ff */
[C---:B------:R-:W-:Y:S02]  /*0800*/  LOP3.LUT R7, R8.reuse, 0xfffffff0, RZ, 0xc0, !PT ;  /* 0xfffffff008077812 */ /* 0x040fe400078ec0ff */
[----:B------:R-:W-:-:S07]  /*0810*/  LOP3.LUT R8, R8, 0x3, RZ, 0xc0, !PT ;  /* 0x0000000308087812 */ /* 0x000fce00078ec0ff */
.L_x_113:
[----:B------:R-:W-:Y:S02]  /*0820*/  HFMA2 R10, -RZ, RZ, 0, 0 ;  /* 0x00000000ff0a7431 */ /* 0x000fe400000001ff */
[----:B------:R-:W-:-:S07]  /*0830*/  IMAD.MOV.U32 R9, RZ, RZ, RZ ;  /* 0x000000ffff097224 */ /* 0x000fce00078e00ff */
.L_x_112:
[----:B------:R-:W-:Y:S05]  /*0840*/  YIELD ;  /* 0x0000000000007946 */ /* 0x000fea0003800000 */
[----:B------:R-:W0:Y:S01]  /*0850*/  LDCU.64 UR4, c[0x0][0x380] ;  /* 0x00007000ff0477ac */ /* 0x000e220008000a00 */
[----:B------:R-:W1:Y:S01]  /*0860*/  LDC R16, c[0x0][0x3b8] ;  /* 0x0000ee00ff107b82 */ /* 0x000e620000000800 */
[----:B0-----:R-:W-:-:S04]  /*0870*/  LEA R12, P0, R3, UR4, 0x2 ;  /* 0x00000004030c7c11 */ /* 0x001fc8000f8010ff */
[----:B------:R-:W-:-:S05]  /*0880*/  LEA.HI.X R13, R3, UR5, R5, 0x2, P0 ;  /* 0x00000005030d7c11 */ /* 0x000fca00080f1405 */
        /* <DEDUP_REMOVED lines=9> */
.L_x_107:
        /* <DEDUP_REMOVED lines=26> */
[----:B------:R-:W4:Y:S04]  /*0ac0*/  LDG.E R17, desc[UR6][R12.64+0x38] ;  /* 0x000038060c117981 */ /* 0x000f28000c1e1900 */
[----:B------:R-:W4:Y:S01]  /*0ad0*/  LDG.E R23, desc[UR6][R12.64+0x3c] ;  /* 0x00003c060c177981 */ /* 0x000f22000c1e1900 */
[----:B------:R-:W-:Y:S01]  /*0ae0*/  IMAD R14, R11, R14, R25 ;  /* 0x0000000e0b0e7224 */ /* 0x000fe200078e0219 */
[----:B------:R-:W-:-:S03]  /*0af0*/  UIADD3 UR4, UP0, UPT, UR4, 0x10, URZ ;  /* 0x0000001004047890 */ /* 0x000fc6000ff1e0ff */
[----:B------:R-:W-:Y:S01]  /*0b00*/  IMAD R14, R11, R20, R14 ;  /* 0x000000140b0e7224 */ /* 0x000fe200078e020e */
[----:B------:R-:W-:Y:S02]  /*0b10*/  UIADD3.X UR5, UPT, UPT, URZ, UR5, URZ, UP0, !UPT ;  /* 0x00000005ff057290 */ /* 0x000fe400087fe4ff */
[----:B------:R-:W-:Y:S01]  /*0b20*/  ISETP.NE.U32.AND P0, PT, R7, UR4, PT ;  /* 0x0000000407007c0c */ /* 0x000fe2000bf05070 */
[----:B------:R-:W-:-:S03]  /*0b30*/  IMAD R14, R11, R22, R14 ;  /* 0x000000160b0e7224 */ /* 0x000fc600078e020e */
[----:B------:R-:W-:Y:S01]  /*0b40*/  ISETP.NE.AND.EX P0, PT, RZ, UR5, PT, P0 ;  /* 0x00000005ff007c0c */ /* 0x000fe2000bf05300 */
[----:B------:R-:W-:-:S04]  /*0b50*/  IMAD R14, R11, R24, R14 ;  /* 0x000000180b0e7224 */ /* 0x000fc800078e020e */
[----:B------:R-:W-:-:S04]  /*0b60*/  IMAD R14, R11, R26, R14 ;  /* 0x0000001a0b0e7224 */ /* 0x000fc800078e020e */
[----:B------:R-:W-:-:S04]  /*0b70*/  IMAD R14, R11, R28, R14 ;  /* 0x0000001c0b0e7224 */ /* 0x000fc800078e020e */
[----:B------:R-:W-:-:S04]  /*0b80*/  IMAD R14, R11, R15, R14 ;  /* 0x0000000f0b0e7224 */ /* 0x000fc800078e020e */
[----:B--2---:R-:W-:-:S04]  /*0b90*/  IMAD R14, R11, R18, R14 ;  /* 0x000000120b0e7224 */ /* 0x004fc800078e020e */
[----:B---3--:R-:W-:-:S04]  /*0ba0*/  IMAD R14, R11, R21, R14 ;  /* 0x000000150b0e7224 */ /* 0x008fc800078e020e */
[----:B----4-:R-:W-:-:S04]  /*0bb0*/  IMAD R14, R11, R19, R14 ;  /* 0x000000130b0e7224 */ /* 0x010fc800078e020e */
[----:B------:R-:W-:-:S04]  /*0bc0*/  IMAD R14, R11, R17, R14 ;  /* 0x000000110b0e7224 */ /* 0x000fc800078e020e */
[----:B------:R-:W-:Y:S01]  /*0bd0*/  IMAD R18, R11, R23, R14 ;  /* 0x000000170b127224 */ /* 0x000fe200078e020e */
[----:B------:R-:W-:Y:S06]  /*0be0*/  @P0 BRA `(.L_x_107) ;  /* 0xfffffffc004c0947 */ /* 0x000fec000383ffff */
[----:B------:R-:W-:Y:S02]  /*0bf0*/  IMAD.MOV.U32 R20, RZ, RZ, R7 ;  /* 0x000000ffff147224 */ /* 0x000fe400078e0007 */
[----:B------:R-:W-:-:S07]  /*0c00*/  IMAD.MOV.U32 R21, RZ, RZ, RZ ;  /* 0x000000ffff157224 */ /* 0x000fce00078e00ff */
.L_x_106:
        /* <DEDUP_REMOVED lines=36> */
.L_x_109:
        /* <DEDUP_REMOVED lines=45> */
.L_x_108:
        /* <DEDUP_REMOVED lines=24> */
.L_x_110:
[----:B------:R-:W-:-:S07]  /*12a0*/  MOV R20, 0x12c0 ;  /* 0x000012c000147802 */ /* 0x000fce0000000f00 */
[----:B-----5:R-:W-:Y:S05]  /*12b0*/  CALL.REL.NOINC `($__internal_3_$__cuda_sm20_rem_u64) ;  /* 0x0000000000547944 */ /* 0x020fea0003c00000 */
.L_x_111:
[----:B------:R-:W0:Y:S01]  /*12c0*/  LDCU.128 UR8, c[0x0][0x3a0] ;  /* 0x00007400ff0877ac */ /* 0x000e220008000c00 */
[----:B------:R-:W1:Y:S01]  /*12d0*/  LDCU.64 UR4, c[0x0][0x398] ;  /* 0x00007300ff0477ac */ /* 0x000e620008000a00 */
[----:B0-----:R-:W-:Y:S02]  /*12e0*/  IMAD R14, R10, UR10, RZ ;  /* 0x0000000a0a0e7c24 */ /* 0x001fe4000f8e02ff */
[----:B------:R-:W-:-:S04]  /*12f0*/  IMAD.WIDE.U32 R12, R9, UR10, R12 ;  /* 0x0000000a090c7c25 */ /* 0x000fc8000f8e000c */
[C---:B------:R-:W-:Y:S01]  /*1300*/  IMAD R11, R9.reuse, UR11, R14 ;  /* 0x0000000b090b7c24 */ /* 0x040fe2000f8e020e */
[----:B------:R-:W-:Y:S02]  /*1310*/  IADD3 R9, P1, PT, R9, 0x1, RZ ;  /* 0x0000000109097810 */ /* 0x000fe40007f3e0ff */
[----:B-1----:R-:W-:Y:S02]  /*1320*/  LEA R14, P0, R12, UR4, 0x2 ;  /* 0x000000040c0e7c11 */ /* 0x002fe4000f8010ff */
[----:B------:R-:W-:Y:S01]  /*1330*/  IADD3 R11, PT, PT, R13, R11, RZ ;  /* 0x0000000b0d0b7210 */ /* 0x000fe20007ffe0ff */
[----:B------:R-:W-:-:S03]  /*1340*/  IMAD.X R10, RZ, RZ, R10, P1 ;  /* 0x000000ffff0a7224 */ /* 0x000fc600008e060a */
[----:B------:R-:W-:Y:S01]  /*1350*/  LEA.HI.X R15, R12, UR5, R11, 0x2, P0 ;  /* 0x000000050c0f7c11 */ /* 0x000fe200080f140b */
[----:B------:R-:W-:Y:S01]  /*1360*/  IMAD.MOV.U32 R11, RZ, RZ, 0x1 ;  /* 0x00000001ff0b7424 */ /* 0x000fe200078e00ff */
[----:B------:R-:W-:-:S04]  /*1370*/  ISETP.GE.U32.AND P0, PT, R9, UR8, PT ;  /* 0x0000000809007c0c */ /* 0x000fc8000bf06070 */
[----:B------:R-:W-:Y:S01]  /*1380*/  ISETP.GE.U32.AND.EX P0, PT, R10, UR9, PT, P0 ;  /* 0x000000090a007c0c */ /* 0x000fe2000bf06100 */
[----:B------:R0:W-:-:S12]  /*1390*/  REDG.E.ADD.STRONG.GPU desc[UR6][R14.64], R11 ;  /* 0x0000000b0e00798e */ /* 0x0001d8000c12e106 */
[----:B0-----:R-:W-:Y:S05]  /*13a0*/  @!P0 BRA `(.L_x_112) ;  /* 0xfffffff400248947 */ /* 0x001fea000383ffff */
[----:B------:R-:W-:-:S04]  /*13b0*/  IADD3 R3, P0, PT, R3, 0x1, RZ ;  /* 0x0000000103037810 */ /* 0x000fc80007f1e0ff */
[----:B------:R-:W-:Y:S02]  /*13c0*/  IADD3.X R5, PT, PT, RZ, R5, RZ, P0, !PT ;  /* 0x00000005ff057210 */ /* 0x000fe400007fe4ff */
[----:B------:R-:W-:-:S04]  /*13d0*/  ISETP.GE.U32.AND P0, PT, R3, R0, PT ;  /* 0x000000000300720c */ /* 0x000fc80003f06070 */
[----:B------:R-:W-:-:S13]  /*13e0*/  ISETP.GE.U32.AND.EX P0, PT, R5, R2, PT, P0 ;  /* 0x000000020500720c */ /* 0x000fda0003f06100 */
[----:B------:R-:W-:Y:S05]  /*13f0*/  @!P0 BRA `(.L_x_113) ;  /* 0xfffffff400088947 */ /* 0x000fea000383ffff */
[----:B------:R-:W-:Y:S05]  /*1400*/  EXIT ;  /* 0x000000000000794d */ /* 0x000fea0003800000 */
        .weak           $__internal_3_$__cuda_sm20_rem_u64
        .type           $__internal_3_$__cuda_sm20_rem_u64,@function
        .size           $__internal_3_$__cuda_sm20_rem_u64,(.L_x_118 - $__internal_3_$__cuda_sm20_rem_u64)
$__internal_3_$__cuda_sm20_rem_u64:
        /* <DEDUP_REMOVED lines=18> */
[----:B------:R-:W-:Y:S01]  /*1530*/  IADD3 R17, P2, PT, R23, R16, RZ ;  /* 0x0000001017117210 */ /* 0x000fe20007f5e0ff */
[----:B------:R-:W-:-:S03]  /*1540*/  IMAD.MOV.U32 R21, RZ, RZ, 0x0 ;  /* 0x00000000ff157424 */ /* 0x000fc600078e00ff */
[----:B------:R-:W-:Y:S01]  /*1550*/  IADD3.X R11, PT, PT, RZ, RZ, R11, P2, P1 ;  /* 0x000000ffff0b7210 */ /* 0x000fe200017e240b */
[----:B------:R-:W-:-:S04]  /*1560*/  IMAD.WIDE.U32 R14, R17, R12, RZ ;  /* 0x0000000c110e7225 */ /* 0x000fc800078e00ff */
[----:B------:R-:W-:Y:S01]  /*1570*/  IMAD R15, R17, R13, R15 ;  /* 0x0000000d110f7224 */ /* 0x000fe200078e020f */
[----:B------:R-:W-:-:S03]  /*1580*/  IADD3 R19, P0, PT, RZ, -R14, RZ ;  /* 0x8000000eff137210 */ /* 0x000fc60007f1e0ff */
[----:B------:R-:W-:Y:S02]  /*1590*/  IMAD R15, R11, R12, R15 ;  /* 0x0000000c0b0f7224 */ /* 0x000fe400078e020f */
[----:B------:R-:W-:-:S04]  /*15a0*/  IMAD.HI.U32 R16, R17, R19, RZ ;  /* 0x0000001311107227 */ /* 0x000fc800078e00ff */
[----:B------:R-:W-:Y:S02]  /*15b0*/  IMAD.X R14, RZ, RZ, ~R15, P0 ;  /* 0x000000ffff0e7224 */ /* 0x000fe400000e0e0f */
[----:B------:R-:W-:Y:S02]  /*15c0*/  IMAD.MOV.U32 R15, RZ, RZ, RZ ;  /* 0x000000ffff0f7224 */ /* 0x000fe400078e00ff */
[----:B------:R-:W-:-:S04]  /*15d0*/  IMAD.WIDE.U32 R16, P0, R17, R14, R16 ;  /* 0x0000000e11107225 */ /* 0x000fc80007800010 */
[C---:B------:R-:W-:Y:S02]  /*15e0*/  IMAD R22, R11.reuse, R14, RZ ;  /* 0x0000000e0b167224 */ /* 0x040fe400078e02ff */
[----:B------:R-:W-:-:S04]  /*15f0*/  IMAD.HI.U32 R17, P1, R11, R19, R16 ;  /* 0x000000130b117227 */ /* 0x000fc80007820010 */
[----:B------:R-:W-:Y:S01]  /*1600*/  IMAD.HI.U32 R16, R11, R14, RZ ;  /* 0x0000000e0b107227 */ /* 0x000fe200078e00ff */
[----:B------:R-:W-:-:S04]  /*1610*/  IADD3 R17, P2, PT, R22, R17, RZ ;  /* 0x0000001116117210 */ /* 0x000fc80007f5e0ff */
[----:B------:R-:W-:Y:S01]  /*1620*/  IADD3.X R11, PT, PT, R16, R11, RZ, P0, !PT ;  /* 0x0000000b100b7210 */ /* 0x000fe200007fe4ff */
[----:B------:R-:W-:-:S03]  /*1630*/  IMAD.HI.U32 R14, R17, R18, RZ ;  /* 0x00000012110e7227 */ /* 0x000fc600078e00ff */
[----:B------:R-:W-:Y:S01]  /*1640*/  IADD3.X R11, PT, PT, RZ, RZ, R11, P2, P1 ;  /* 0x000000ffff0b7210 */ /* 0x000fe200017e240b */
[----:B------:R-:W-:-:S04]  /*1650*/  IMAD.WIDE.U32 R14, RZ, R17, R14 ;  /* 0x00000011ff0e7225 */ /* 0x000fc800078e000e */
[----:B------:R-:W-:-:S05]  /*1660*/  IMAD.HI.U32 R11, P0, R11, R18, R14 ;  /* 0x000000120b0b7227 */ /* 0x000fca000780000e */
[----:B------:R-:W-:Y:S01]  /*1670*/  IADD3 R17, P1, PT, RZ, R11, RZ ;  /* 0x0000000bff117210 */ /* 0x000fe20007f3e0ff */
[----:B------:R-:W-:-:S04]  /*1680*/  IMAD.X R11, RZ, RZ, RZ, P0 ;  /* 0x000000ffff0b7224 */ /* 0x000fc800000e06ff */
[----:B------:R-:W-:Y:S01]  /*1690*/  IMAD.WIDE.U32 R14, R17, R12, RZ ;  /* 0x0000000c110e7225 */ /* 0x000fe200078e00ff */
[----:B------:R-:W-:-:S03]  /*16a0*/  IADD3.X R11, PT, PT, RZ, R11, RZ, P1, !PT ;  /* 0x0000000bff0b7210 */ /* 0x000fc60000ffe4ff */
        /* <DEDUP_REMOVED lines=12> */
[----:B------:R-:W-:-:S02]  /*1770*/  IADD3 R11, P2, PT, R15, -R12, RZ ;  /* 0x8000000c0f0b7210 */ /* 0x000fc40007f5e0ff */
[CC--:B------:R-:W-:Y:S02]  /*1780*/  ISETP.GE.U32.AND.EX P0, PT, R16.reuse, R13.reuse, PT, P0 ;  /* 0x0000000d1000720c */ /* 0x0c0fe40003f06100 */
[----:B------:R-:W-:Y:S02]  /*1790*/  IADD3.X R14, PT, PT, R16, ~R13, RZ, P2, !PT ;  /* 0x8000000d100e7210 */ /* 0x000fe400017fe4ff */
[----:B------:R-:W-:Y:S02]  /*17a0*/  ISETP.NE.AND.EX P1, PT, R13, RZ, PT, P1 ;  /* 0x000000ff0d00720c */ /* 0x000fe40003f25310 */
[----:B------:R-:W-:Y:S02]  /*17b0*/  SEL R12, R11, R15, P0 ;  /* 0x0000000f0b0c7207 */ /* 0x000fe40000000000 */
[----:B------:R-:W-:Y:S02]  /*17c0*/  SEL R13, R14, R16, P0 ;  /* 0x000000100e0d7207 */ /* 0x000fe40000000000 */
[----:B------:R-:W-:-:S02]  /*17d0*/  SEL R12, R12, 0xffffffff, P1 ;  /* 0xffffffff0c0c7807 */ /* 0x000fc40000800000 */
[----:B------:R-:W-:Y:S01]  /*17e0*/  SEL R13, R13, 0xffffffff, P1 ;  /* 0xffffffff0d0d7807 */ /* 0x000fe20000800000 */
[----:B------:R-:W-:Y:S06]  /*17f0*/  RET.REL.NODEC R20 `(_Z6insertPjmmS_mmS_mPv) ;  /* 0xffffffe814007950 */ /* 0x000fec0003c3ffff */
.L_x_114:
        /* <DEDUP_REMOVED lines=16> */
.L_x_118:


//--------------------- .nv.global.init           --------------------------
	.section	.nv.global.init,"aw",@progbits
.nv.global.init:
	.type		$str,@object
	.size		$str,(.L_0 - $str)
$str:
        /*0000*/ 	.byte	0x74, 0x65, 0x73, 0x74, 0x0a, 0x00
.L_0:


//--------------------- .nv.shared.reserved.0     --------------------------
	.section	.nv.shared.reserved.0,"aw",@nobits
	.weak		__nv_reservedSMEM_offset_0_alias
	.size		__nv_reservedSMEM_offset_0_alias, 0, 64
	.other		__nv_reservedSMEM_offset_0_alias,@"STO_CUDA_RESERVED_SHARED STV_DEFAULT"
__nv_reservedSMEM_offset_0_alias:
	.zero		0
	.zero		64


//--------------------- .nv.shared._Z7insert4PjmmS_mmS_mPv --------------------------
	.section	.nv.shared._Z7insert4PjmmS_mmS_mPv,"aw",@nobits
	.sectionflags	@""
	.align	4
.nv.shared._Z7insert4PjmmS_mmS_mPv:
	.zero		1028


//--------------------- .nv.constant0._Z4testv    --------------------------
	.section	.nv.constant0._Z4testv,"a",@progbits
	.sectionflags	@""
	.align	4
.nv.constant0._Z4testv:
	.zero		896


//--------------------- .nv.constant0._Z6randomPjmm --------------------------
	.section	.nv.constant0._Z6randomPjmm,"a",@progbits
	.sectionflags	@""
	.align	4
.nv.constant0._Z6randomPjmm:
	.zero		920


//--------------------- .nv.constant0._Z6searchPjmmS_mmS_mS_Pv --------------------------
	.section	.nv.constant0._Z6searchPjmmS_mmS_mS_Pv,"a",@progbits
	.sectionflags	@""
	.align	4
.nv.constant0._Z6searchPjmmS_mmS_mS_Pv:
	.zero		976


//--------------------- .nv.constant0._Z7insert4PjmmS_mmS_mPv --------------------------
	.section	.nv.constant0._Z7insert4PjmmS_mmS_mPv,"a",@progbits
	.sectionflags	@""
	.align	4
.nv.constant0._Z7insert4PjmmS_mmS_mPv:
	.zero		968


//--------------------- .nv.constant0._Z7insert3PjmmS_mmS_mPv --------------------------
	.section	.nv.constant0._Z7insert3PjmmS_mmS_mPv,"a",@progbits
	.sectionflags	@""
	.align	4
.nv.constant0._Z7insert3PjmmS_mmS_mPv:
	.zero		968


//--------------------- .nv.constant0._Z7insert2PjmmS_mmS_mPv --------------------------
	.section	.nv.constant0._Z7insert2PjmmS_mmS_mPv,"a",@progbits
	.sectionflags	@""
	.align	4
.nv.constant0._Z7insert2PjmmS_mmS_mPv:
	.zero		968


//--------------------- .nv.constant0._Z6insertPjmmS_mmS_mPv --------------------------
	.section	.nv.constant0._Z6insertPjmmS_mmS_mPv,"a",@progbits
	.sectionflags	@""
	.align	4
.nv.constant0._Z6insertPjmmS_mmS_mPv:
	.zero		968


//--------------------- SYMBOLS --------------------------

	.type		.nv.reservedSmem.offset0,@object
	.size		.nv.reservedSmem.offset0,0x4
	.type		.nv.reservedSmem.cap,@object
	.size		.nv.reservedSmem.cap,0x4
	.type		vprintf,@function
